//
// Generated by NVIDIA NVVM Compiler
//
// Compiler Build ID: CL-36424714
// Cuda compilation tools, release 13.0, V13.0.88
// Based on NVVM 20.0.0
//

.version 9.0
.target sm_100
.address_size 64

	// .globl	_Z12lidar_to_topPfPiS0_S0_S_S_S0_

.visible .entry _Z12lidar_to_topPfPiS0_S0_S_S_S0_(
	.param .u64 .ptr .align 1 _Z12lidar_to_topPfPiS0_S0_S_S_S0__param_0,
	.param .u64 .ptr .align 1 _Z12lidar_to_topPfPiS0_S0_S_S_S0__param_1,
	.param .u64 .ptr .align 1 _Z12lidar_to_topPfPiS0_S0_S_S_S0__param_2,
	.param .u64 .ptr .align 1 _Z12lidar_to_topPfPiS0_S0_S_S_S0__param_3,
	.param .u64 .ptr .align 1 _Z12lidar_to_topPfPiS0_S0_S_S_S0__param_4,
	.param .u64 .ptr .align 1 _Z12lidar_to_topPfPiS0_S0_S_S_S0__param_5,
	.param .u64 .ptr .align 1 _Z12lidar_to_topPfPiS0_S0_S_S_S0__param_6
)
{
	.reg .pred 	%p<23>;
	.reg .b32 	%r<32>;
	.reg .b32 	%f<11>;
	.reg .b64 	%rd<24>;

	ld.param.u64 	%rd5, [_Z12lidar_to_topPfPiS0_S0_S_S_S0__param_0];
	ld.param.u64 	%rd6, [_Z12lidar_to_topPfPiS0_S0_S_S_S0__param_1];
	ld.param.u64 	%rd7, [_Z12lidar_to_topPfPiS0_S0_S_S_S0__param_2];
	ld.param.u64 	%rd8, [_Z12lidar_to_topPfPiS0_S0_S_S_S0__param_3];
	ld.param.u64 	%rd9, [_Z12lidar_to_topPfPiS0_S0_S_S_S0__param_4];
	ld.param.u64 	%rd10, [_Z12lidar_to_topPfPiS0_S0_S_S_S0__param_5];
	ld.param.u64 	%rd11, [_Z12lidar_to_topPfPiS0_S0_S_S_S0__param_6];
	cvta.to.global.u64 	%rd1, %rd5;
	cvta.to.global.u64 	%rd12, %rd10;
	cvta.to.global.u64 	%rd13, %rd9;
	cvta.to.global.u64 	%rd14, %rd8;
	cvta.to.global.u64 	%rd15, %rd7;
	cvta.to.global.u64 	%rd16, %rd11;
	cvta.to.global.u64 	%rd17, %rd6;
	ld.global.u32 	%r1, [%rd17];
	ld.global.u32 	%r2, [%rd17+4];
	ld.global.u32 	%r3, [%rd17+8];
	ld.global.u32 	%r15, [%rd16];
	mov.u32 	%r4, %tid.x;
	mov.u32 	%r16, %ctaid.x;
	mul.wide.u32 	%rd18, %r16, 4;
	add.s64 	%rd2, %rd15, %rd18;
	ld.global.u32 	%r17, [%rd2];
	not.b32 	%r18, %r17;
	add.s32 	%r5, %r1, %r18;
	add.s64 	%rd3, %rd14, %rd18;
	ld.global.u32 	%r19, [%rd3];
	not.b32 	%r20, %r19;
	add.s32 	%r6, %r2, %r20;
	add.s64 	%rd4, %rd13, %rd18;
	ld.global.f32 	%f1, [%rd4];
	add.s64 	%rd19, %rd12, %rd18;
	ld.global.f32 	%f2, [%rd19];
	add.s32 	%r21, %r15, -1;
	setp.ge.s32 	%p1, %r16, %r21;
	mov.f32 	%f10, 0fBF800000;
	mov.b32 	%r30, -1;
	mov.u32 	%r31, %r30;
	@%p1 bra 	$L__BB0_2;
	ld.global.u32 	%r22, [%rd2+4];
	not.b32 	%r23, %r22;
	add.s32 	%r30, %r1, %r23;
	ld.global.u32 	%r24, [%rd3+4];
	not.b32 	%r25, %r24;
	add.s32 	%r31, %r2, %r25;
	ld.global.f32 	%f10, [%rd4+4];
$L__BB0_2:
	setp.lt.s32 	%p2, %r5, 0;
	setp.ge.s32 	%p3, %r5, %r1;
	or.pred  	%p4, %p2, %p3;
	@%p4 bra 	$L__BB0_8;
	setp.lt.s32 	%p5, %r6, 0;
	setp.ge.s32 	%p6, %r6, %r2;
	add.s32 	%r11, %r3, -2;
	setp.ge.s32 	%p7, %r4, %r11;
	or.pred  	%p8, %p6, %p7;
	or.pred  	%p9, %p8, %p5;
	@%p9 bra 	$L__BB0_8;
	mad.lo.s32 	%r27, %r5, %r2, %r6;
	mul.lo.s32 	%r28, %r27, %r3;
	add.s32 	%r12, %r28, %r4;
	add.s32 	%r13, %r11, %r28;
	cvt.rn.f32.u32 	%f5, %r4;
	setp.lt.f32 	%p10, %f1, %f5;
	add.s32 	%r29, %r4, 1;
	cvt.rn.f32.u32 	%f8, %r29;
	setp.gt.f32 	%p11, %f1, %f8;
	or.pred  	%p12, %p10, %p11;
	@%p12 bra 	$L__BB0_8;
	setp.eq.s32 	%p13, %r30, %r5;
	setp.eq.s32 	%p14, %r31, %r6;
	and.pred  	%p15, %p13, %p14;
	setp.ge.f32 	%p16, %f10, %f5;
	and.pred  	%p17, %p15, %p16;
	setp.le.f32 	%p18, %f10, %f8;
	and.pred  	%p19, %p17, %p18;
	@%p19 bra 	$L__BB0_8;
	sub.f32 	%f9, %f1, %f5;
	mul.wide.s32 	%rd20, %r12, 4;
	add.s64 	%rd21, %rd1, %rd20;
	st.global.f32 	[%rd21], %f9;
	setp.eq.s32 	%p20, %r30, %r5;
	setp.eq.s32 	%p21, %r31, %r6;
	and.pred  	%p22, %p20, %p21;
	@%p22 bra 	$L__BB0_8;
	mul.wide.s32 	%rd22, %r13, 4;
	add.s64 	%rd23, %rd1, %rd22;
	st.global.f32 	[%rd23], %f2;
$L__BB0_8:
	ret;

}
	// .globl	_Z20lidar_to_top_densityPfPiS0_S0_S0_
.visible .entry _Z20lidar_to_top_densityPfPiS0_S0_S0_(
	.param .u64 .ptr .align 1 _Z20lidar_to_top_densityPfPiS0_S0_S0__param_0,
	.param .u64 .ptr .align 1 _Z20lidar_to_top_densityPfPiS0_S0_S0__param_1,
	.param .u64 .ptr .align 1 _Z20lidar_to_top_densityPfPiS0_S0_S0__param_2,
	.param .u64 .ptr .align 1 _Z20lidar_to_top_densityPfPiS0_S0_S0__param_3,
	.param .u64 .ptr .align 1 _Z20lidar_to_top_densityPfPiS0_S0_S0__param_4
)
{
	.reg .pred 	%p<10>;
	.reg .b32 	%r<126>;
	.reg .b32 	%f<31>;
	.reg .b64 	%rd<58>;

	ld.param.u64 	%rd10, [_Z20lidar_to_top_densityPfPiS0_S0_S0__param_0];
	ld.param.u64 	%rd11, [_Z20lidar_to_top_densityPfPiS0_S0_S0__param_1];
	ld.param.u64 	%rd12, [_Z20lidar_to_top_densityPfPiS0_S0_S0__param_2];
	ld.param.u64 	%rd13, [_Z20lidar_to_top_densityPfPiS0_S0_S0__param_3];
	ld.param.u64 	%rd14, [_Z20lidar_to_top_densityPfPiS0_S0_S0__param_4];
	cvta.to.global.u64 	%rd1, %rd10;
	cvta.to.global.u64 	%rd2, %rd12;
	cvta.to.global.u64 	%rd3, %rd11;
	cvta.to.global.u64 	%rd15, %rd14;
	cvta.to.global.u64 	%rd16, %rd13;
	ld.global.u32 	%r1, [%rd16];
	ld.global.u32 	%r2, [%rd15];
	ld.global.u32 	%r3, [%rd15+4];
	setp.lt.s32 	%p1, %r1, 1;
	@%p1 bra 	$L__BB1_12;
	and.b32  	%r4, %r1, 7;
	setp.lt.u32 	%p2, %r1, 8;
	mov.b32 	%r124, 0;
	@%p2 bra 	$L__BB1_4;
	and.b32  	%r124, %r1, 2147483640;
	neg.s32 	%r122, %r124;
	add.s64 	%rd57, %rd3, 16;
	add.s64 	%rd56, %rd2, 16;
$L__BB1_3:
	.pragma "nounroll";
	ld.global.u32 	%r16, [%rd57+-16];
	not.b32 	%r17, %r16;
	add.s32 	%r18, %r2, %r17;
	ld.global.u32 	%r19, [%rd56+-16];
	not.b32 	%r20, %r19;
	add.s32 	%r21, %r3, %r20;
	mad.lo.s32 	%r22, %r18, %r3, %r21;
	mul.wide.s32 	%rd17, %r22, 4;
	add.s64 	%rd18, %rd1, %rd17;
	ld.global.f32 	%f1, [%rd18];
	add.f32 	%f2, %f1, 0f3F800000;
	st.global.f32 	[%rd18], %f2;
	ld.global.u32 	%r23, [%rd57+-12];
	not.b32 	%r24, %r23;
	add.s32 	%r25, %r2, %r24;
	ld.global.u32 	%r26, [%rd56+-12];
	not.b32 	%r27, %r26;
	add.s32 	%r28, %r3, %r27;
	mad.lo.s32 	%r29, %r25, %r3, %r28;
	mul.wide.s32 	%rd19, %r29, 4;
	add.s64 	%rd20, %rd1, %rd19;
	ld.global.f32 	%f3, [%rd20];
	add.f32 	%f4, %f3, 0f3F800000;
	st.global.f32 	[%rd20], %f4;
	ld.global.u32 	%r30, [%rd57+-8];
	not.b32 	%r31, %r30;
	add.s32 	%r32, %r2, %r31;
	ld.global.u32 	%r33, [%rd56+-8];
	not.b32 	%r34, %r33;
	add.s32 	%r35, %r3, %r34;
	mad.lo.s32 	%r36, %r32, %r3, %r35;
	mul.wide.s32 	%rd21, %r36, 4;
	add.s64 	%rd22, %rd1, %rd21;
	ld.global.f32 	%f5, [%rd22];
	add.f32 	%f6, %f5, 0f3F800000;
	st.global.f32 	[%rd22], %f6;
	ld.global.u32 	%r37, [%rd57+-4];
	not.b32 	%r38, %r37;
	add.s32 	%r39, %r2, %r38;
	ld.global.u32 	%r40, [%rd56+-4];
	not.b32 	%r41, %r40;
	add.s32 	%r42, %r3, %r41;
	mad.lo.s32 	%r43, %r39, %r3, %r42;
	mul.wide.s32 	%rd23, %r43, 4;
	add.s64 	%rd24, %rd1, %rd23;
	ld.global.f32 	%f7, [%rd24];
	add.f32 	%f8, %f7, 0f3F800000;
	st.global.f32 	[%rd24], %f8;
	ld.global.u32 	%r44, [%rd57];
	not.b32 	%r45, %r44;
	add.s32 	%r46, %r2, %r45;
	ld.global.u32 	%r47, [%rd56];
	not.b32 	%r48, %r47;
	add.s32 	%r49, %r3, %r48;
	mad.lo.s32 	%r50, %r46, %r3, %r49;
	mul.wide.s32 	%rd25, %r50, 4;
	add.s64 	%rd26, %rd1, %rd25;
	ld.global.f32 	%f9, [%rd26];
	add.f32 	%f10, %f9, 0f3F800000;
	st.global.f32 	[%rd26], %f10;
	ld.global.u32 	%r51, [%rd57+4];
	not.b32 	%r52, %r51;
	add.s32 	%r53, %r2, %r52;
	ld.global.u32 	%r54, [%rd56+4];
	not.b32 	%r55, %r54;
	add.s32 	%r56, %r3, %r55;
	mad.lo.s32 	%r57, %r53, %r3, %r56;
	mul.wide.s32 	%rd27, %r57, 4;
	add.s64 	%rd28, %rd1, %rd27;
	ld.global.f32 	%f11, [%rd28];
	add.f32 	%f12, %f11, 0f3F800000;
	st.global.f32 	[%rd28], %f12;
	ld.global.u32 	%r58, [%rd57+8];
	not.b32 	%r59, %r58;
	add.s32 	%r60, %r2, %r59;
	ld.global.u32 	%r61, [%rd56+8];
	not.b32 	%r62, %r61;
	add.s32 	%r63, %r3, %r62;
	mad.lo.s32 	%r64, %r60, %r3, %r63;
	mul.wide.s32 	%rd29, %r64, 4;
	add.s64 	%rd30, %rd1, %rd29;
	ld.global.f32 	%f13, [%rd30];
	add.f32 	%f14, %f13, 0f3F800000;
	st.global.f32 	[%rd30], %f14;
	ld.global.u32 	%r65, [%rd57+12];
	not.b32 	%r66, %r65;
	add.s32 	%r67, %r2, %r66;
	ld.global.u32 	%r68, [%rd56+12];
	not.b32 	%r69, %r68;
	add.s32 	%r70, %r3, %r69;
	mad.lo.s32 	%r71, %r67, %r3, %r70;
	mul.wide.s32 	%rd31, %r71, 4;
	add.s64 	%rd32, %rd1, %rd31;
	ld.global.f32 	%f15, [%rd32];
	add.f32 	%f16, %f15, 0f3F800000;
	st.global.f32 	[%rd32], %f16;
	add.s32 	%r122, %r122, 8;
	add.s64 	%rd57, %rd57, 32;
	add.s64 	%rd56, %rd56, 32;
	setp.ne.s32 	%p3, %r122, 0;
	@%p3 bra 	$L__BB1_3;
$L__BB1_4:
	setp.eq.s32 	%p4, %r4, 0;
	@%p4 bra 	$L__BB1_12;
	and.b32  	%r10, %r1, 3;
	setp.lt.u32 	%p5, %r4, 4;
	@%p5 bra 	$L__BB1_7;
	mul.wide.u32 	%rd33, %r124, 4;
	add.s64 	%rd34, %rd3, %rd33;
	ld.global.u32 	%r72, [%rd34];
	not.b32 	%r73, %r72;
	add.s32 	%r74, %r2, %r73;
	add.s64 	%rd35, %rd2, %rd33;
	ld.global.u32 	%r75, [%rd35];
	not.b32 	%r76, %r75;
	add.s32 	%r77, %r3, %r76;
	mad.lo.s32 	%r78, %r74, %r3, %r77;
	mul.wide.s32 	%rd36, %r78, 4;
	add.s64 	%rd37, %rd1, %rd36;
	ld.global.f32 	%f17, [%rd37];
	add.f32 	%f18, %f17, 0f3F800000;
	st.global.f32 	[%rd37], %f18;
	ld.global.u32 	%r79, [%rd34+4];
	not.b32 	%r80, %r79;
	add.s32 	%r81, %r2, %r80;
	ld.global.u32 	%r82, [%rd35+4];
	not.b32 	%r83, %r82;
	add.s32 	%r84, %r3, %r83;
	mad.lo.s32 	%r85, %r81, %r3, %r84;
	mul.wide.s32 	%rd38, %r85, 4;
	add.s64 	%rd39, %rd1, %rd38;
	ld.global.f32 	%f19, [%rd39];
	add.f32 	%f20, %f19, 0f3F800000;
	st.global.f32 	[%rd39], %f20;
	ld.global.u32 	%r86, [%rd34+8];
	not.b32 	%r87, %r86;
	add.s32 	%r88, %r2, %r87;
	ld.global.u32 	%r89, [%rd35+8];
	not.b32 	%r90, %r89;
	add.s32 	%r91, %r3, %r90;
	mad.lo.s32 	%r92, %r88, %r3, %r91;
	mul.wide.s32 	%rd40, %r92, 4;
	add.s64 	%rd41, %rd1, %rd40;
	ld.global.f32 	%f21, [%rd41];
	add.f32 	%f22, %f21, 0f3F800000;
	st.global.f32 	[%rd41], %f22;
	ld.global.u32 	%r93, [%rd34+12];
	not.b32 	%r94, %r93;
	add.s32 	%r95, %r2, %r94;
	ld.global.u32 	%r96, [%rd35+12];
	not.b32 	%r97, %r96;
	add.s32 	%r98, %r3, %r97;
	mad.lo.s32 	%r99, %r95, %r3, %r98;
	mul.wide.s32 	%rd42, %r99, 4;
	add.s64 	%rd43, %rd1, %rd42;
	ld.global.f32 	%f23, [%rd43];
	add.f32 	%f24, %f23, 0f3F800000;
	st.global.f32 	[%rd43], %f24;
	add.s32 	%r124, %r124, 4;
$L__BB1_7:
	setp.eq.s32 	%p6, %r10, 0;
	@%p6 bra 	$L__BB1_12;
	setp.eq.s32 	%p7, %r10, 1;
	@%p7 bra 	$L__BB1_10;
	mul.wide.u32 	%rd44, %r124, 4;
	add.s64 	%rd45, %rd3, %rd44;
	ld.global.u32 	%r100, [%rd45];
	not.b32 	%r101, %r100;
	add.s32 	%r102, %r2, %r101;
	add.s64 	%rd46, %rd2, %rd44;
	ld.global.u32 	%r103, [%rd46];
	not.b32 	%r104, %r103;
	add.s32 	%r105, %r3, %r104;
	mad.lo.s32 	%r106, %r102, %r3, %r105;
	mul.wide.s32 	%rd47, %r106, 4;
	add.s64 	%rd48, %rd1, %rd47;
	ld.global.f32 	%f25, [%rd48];
	add.f32 	%f26, %f25, 0f3F800000;
	st.global.f32 	[%rd48], %f26;
	ld.global.u32 	%r107, [%rd45+4];
	not.b32 	%r108, %r107;
	add.s32 	%r109, %r2, %r108;
	ld.global.u32 	%r110, [%rd46+4];
	not.b32 	%r111, %r110;
	add.s32 	%r112, %r3, %r111;
	mad.lo.s32 	%r113, %r109, %r3, %r112;
	mul.wide.s32 	%rd49, %r113, 4;
	add.s64 	%rd50, %rd1, %rd49;
	ld.global.f32 	%f27, [%rd50];
	add.f32 	%f28, %f27, 0f3F800000;
	st.global.f32 	[%rd50], %f28;
	add.s32 	%r124, %r124, 2;
$L__BB1_10:
	and.b32  	%r114, %r1, 1;
	setp.eq.b32 	%p8, %r114, 1;
	not.pred 	%p9, %p8;
	@%p9 bra 	$L__BB1_12;
	mul.wide.u32 	%rd51, %r124, 4;
	add.s64 	%rd52, %rd3, %rd51;
	ld.global.u32 	%r115, [%rd52];
	not.b32 	%r116, %r115;
	add.s32 	%r117, %r2, %r116;
	add.s64 	%rd53, %rd2, %rd51;
	ld.global.u32 	%r118, [%rd53];
	not.b32 	%r119, %r118;
	add.s32 	%r120, %r3, %r119;
	mad.lo.s32 	%r121, %r117, %r3, %r120;
	mul.wide.s32 	%rd54, %r121, 4;
	add.s64 	%rd55, %rd1, %rd54;
	ld.global.f32 	%f29, [%rd55];
	add.f32 	%f30, %f29, 0f3F800000;
	st.global.f32 	[%rd55], %f30;
$L__BB1_12:
	ret;

}
	// .globl	_Z25lidar_to_front_add_pointsPiS_S_S_
.visible .entry _Z25lidar_to_front_add_pointsPiS_S_S_(
	.param .u64 .ptr .align 1 _Z25lidar_to_front_add_pointsPiS_S_S__param_0,
	.param .u64 .ptr .align 1 _Z25lidar_to_front_add_pointsPiS_S_S__param_1,
	.param .u64 .ptr .align 1 _Z25lidar_to_front_add_pointsPiS_S_S__param_2,
	.param .u64 .ptr .align 1 _Z25lidar_to_front_add_pointsPiS_S_S__param_3
)
{
	.reg .pred 	%p<10>;
	.reg .b32 	%r<104>;
	.reg .b64 	%rd<61>;

	ld.param.u64 	%rd3, [_Z25lidar_to_front_add_pointsPiS_S_S__param_0];
	ld.param.u64 	%rd4, [_Z25lidar_to_front_add_pointsPiS_S_S__param_1];
	ld.param.u64 	%rd5, [_Z25lidar_to_front_add_pointsPiS_S_S__param_2];
	ld.param.u64 	%rd6, [_Z25lidar_to_front_add_pointsPiS_S_S__param_3];
	cvta.to.global.u64 	%rd1, %rd3;
	cvta.to.global.u64 	%rd2, %rd4;
	cvta.to.global.u64 	%rd7, %rd5;
	cvta.to.global.u64 	%rd8, %rd6;
	ld.global.u32 	%r1, [%rd8];
	ld.global.u32 	%r2, [%rd8+4];
	ld.global.u32 	%r3, [%rd7+4];
	setp.lt.s32 	%p1, %r1, 1;
	@%p1 bra 	$L__BB2_12;
	and.b32  	%r4, %r1, 7;
	setp.lt.u32 	%p2, %r1, 8;
	mov.b32 	%r102, 0;
	@%p2 bra 	$L__BB2_4;
	and.b32  	%r102, %r1, 2147483640;
	neg.s32 	%r100, %r102;
	shl.b32 	%r7, %r2, 3;
	mov.b32 	%r99, 0;
	mul.wide.s32 	%rd13, %r2, 4;
$L__BB2_3:
	.pragma "nounroll";
	mul.wide.s32 	%rd9, %r99, 4;
	add.s64 	%rd10, %rd2, %rd9;
	ld.global.u32 	%r20, [%rd10];
	ld.global.u32 	%r21, [%rd10+4];
	mad.lo.s32 	%r22, %r20, %r3, %r21;
	mul.wide.s32 	%rd11, %r22, 4;
	add.s64 	%rd12, %rd1, %rd11;
	ld.global.u32 	%r23, [%rd12];
	add.s32 	%r24, %r23, 1;
	st.global.u32 	[%rd12], %r24;
	add.s64 	%rd14, %rd10, %rd13;
	ld.global.u32 	%r25, [%rd14];
	ld.global.u32 	%r26, [%rd14+4];
	mad.lo.s32 	%r27, %r25, %r3, %r26;
	mul.wide.s32 	%rd15, %r27, 4;
	add.s64 	%rd16, %rd1, %rd15;
	ld.global.u32 	%r28, [%rd16];
	add.s32 	%r29, %r28, 1;
	st.global.u32 	[%rd16], %r29;
	add.s64 	%rd17, %rd14, %rd13;
	ld.global.u32 	%r30, [%rd17];
	ld.global.u32 	%r31, [%rd17+4];
	mad.lo.s32 	%r32, %r30, %r3, %r31;
	mul.wide.s32 	%rd18, %r32, 4;
	add.s64 	%rd19, %rd1, %rd18;
	ld.global.u32 	%r33, [%rd19];
	add.s32 	%r34, %r33, 1;
	st.global.u32 	[%rd19], %r34;
	add.s64 	%rd20, %rd17, %rd13;
	ld.global.u32 	%r35, [%rd20];
	ld.global.u32 	%r36, [%rd20+4];
	mad.lo.s32 	%r37, %r35, %r3, %r36;
	mul.wide.s32 	%rd21, %r37, 4;
	add.s64 	%rd22, %rd1, %rd21;
	ld.global.u32 	%r38, [%rd22];
	add.s32 	%r39, %r38, 1;
	st.global.u32 	[%rd22], %r39;
	add.s64 	%rd23, %rd20, %rd13;
	ld.global.u32 	%r40, [%rd23];
	ld.global.u32 	%r41, [%rd23+4];
	mad.lo.s32 	%r42, %r40, %r3, %r41;
	mul.wide.s32 	%rd24, %r42, 4;
	add.s64 	%rd25, %rd1, %rd24;
	ld.global.u32 	%r43, [%rd25];
	add.s32 	%r44, %r43, 1;
	st.global.u32 	[%rd25], %r44;
	add.s64 	%rd26, %rd23, %rd13;
	ld.global.u32 	%r45, [%rd26];
	ld.global.u32 	%r46, [%rd26+4];
	mad.lo.s32 	%r47, %r45, %r3, %r46;
	mul.wide.s32 	%rd27, %r47, 4;
	add.s64 	%rd28, %rd1, %rd27;
	ld.global.u32 	%r48, [%rd28];
	add.s32 	%r49, %r48, 1;
	st.global.u32 	[%rd28], %r49;
	add.s64 	%rd29, %rd26, %rd13;
	ld.global.u32 	%r50, [%rd29];
	ld.global.u32 	%r51, [%rd29+4];
	mad.lo.s32 	%r52, %r50, %r3, %r51;
	mul.wide.s32 	%rd30, %r52, 4;
	add.s64 	%rd31, %rd1, %rd30;
	ld.global.u32 	%r53, [%rd31];
	add.s32 	%r54, %r53, 1;
	st.global.u32 	[%rd31], %r54;
	add.s64 	%rd32, %rd29, %rd13;
	ld.global.u32 	%r55, [%rd32];
	ld.global.u32 	%r56, [%rd32+4];
	mad.lo.s32 	%r57, %r55, %r3, %r56;
	mul.wide.s32 	%rd33, %r57, 4;
	add.s64 	%rd34, %rd1, %rd33;
	ld.global.u32 	%r58, [%rd34];
	add.s32 	%r59, %r58, 1;
	st.global.u32 	[%rd34], %r59;
	add.s32 	%r100, %r100, 8;
	add.s32 	%r99, %r99, %r7;
	setp.ne.s32 	%p3, %r100, 0;
	@%p3 bra 	$L__BB2_3;
$L__BB2_4:
	setp.eq.s32 	%p4, %r4, 0;
	@%p4 bra 	$L__BB2_12;
	and.b32  	%r13, %r1, 3;
	setp.lt.u32 	%p5, %r4, 4;
	@%p5 bra 	$L__BB2_7;
	mul.lo.s32 	%r60, %r102, %r2;
	mul.wide.s32 	%rd35, %r60, 4;
	add.s64 	%rd36, %rd2, %rd35;
	ld.global.u32 	%r61, [%rd36];
	ld.global.u32 	%r62, [%rd36+4];
	mad.lo.s32 	%r63, %r61, %r3, %r62;
	mul.wide.s32 	%rd37, %r63, 4;
	add.s64 	%rd38, %rd1, %rd37;
	ld.global.u32 	%r64, [%rd38];
	add.s32 	%r65, %r64, 1;
	st.global.u32 	[%rd38], %r65;
	mul.wide.s32 	%rd39, %r2, 4;
	add.s64 	%rd40, %rd36, %rd39;
	ld.global.u32 	%r66, [%rd40];
	ld.global.u32 	%r67, [%rd40+4];
	mad.lo.s32 	%r68, %r66, %r3, %r67;
	mul.wide.s32 	%rd41, %r68, 4;
	add.s64 	%rd42, %rd1, %rd41;
	ld.global.u32 	%r69, [%rd42];
	add.s32 	%r70, %r69, 1;
	st.global.u32 	[%rd42], %r70;
	add.s64 	%rd43, %rd40, %rd39;
	ld.global.u32 	%r71, [%rd43];
	ld.global.u32 	%r72, [%rd43+4];
	mad.lo.s32 	%r73, %r71, %r3, %r72;
	mul.wide.s32 	%rd44, %r73, 4;
	add.s64 	%rd45, %rd1, %rd44;
	ld.global.u32 	%r74, [%rd45];
	add.s32 	%r75, %r74, 1;
	st.global.u32 	[%rd45], %r75;
	add.s64 	%rd46, %rd43, %rd39;
	ld.global.u32 	%r76, [%rd46];
	ld.global.u32 	%r77, [%rd46+4];
	mad.lo.s32 	%r78, %r76, %r3, %r77;
	mul.wide.s32 	%rd47, %r78, 4;
	add.s64 	%rd48, %rd1, %rd47;
	ld.global.u32 	%r79, [%rd48];
	add.s32 	%r80, %r79, 1;
	st.global.u32 	[%rd48], %r80;
	add.s32 	%r102, %r102, 4;
$L__BB2_7:
	setp.eq.s32 	%p6, %r13, 0;
	@%p6 bra 	$L__BB2_12;
	setp.eq.s32 	%p7, %r13, 1;
	@%p7 bra 	$L__BB2_10;
	mul.lo.s32 	%r81, %r102, %r2;
	mul.wide.s32 	%rd49, %r81, 4;
	add.s64 	%rd50, %rd2, %rd49;
	ld.global.u32 	%r82, [%rd50];
	ld.global.u32 	%r83, [%rd50+4];
	mad.lo.s32 	%r84, %r82, %r3, %r83;
	mul.wide.s32 	%rd51, %r84, 4;
	add.s64 	%rd52, %rd1, %rd51;
	ld.global.u32 	%r85, [%rd52];
	add.s32 	%r86, %r85, 1;
	st.global.u32 	[%rd52], %r86;
	mul.wide.s32 	%rd53, %r2, 4;
	add.s64 	%rd54, %rd50, %rd53;
	ld.global.u32 	%r87, [%rd54];
	ld.global.u32 	%r88, [%rd54+4];
	mad.lo.s32 	%r89, %r87, %r3, %r88;
	mul.wide.s32 	%rd55, %r89, 4;
	add.s64 	%rd56, %rd1, %rd55;
	ld.global.u32 	%r90, [%rd56];
	add.s32 	%r91, %r90, 1;
	st.global.u32 	[%rd56], %r91;
	add.s32 	%r102, %r102, 2;
$L__BB2_10:
	and.b32  	%r92, %r1, 1;
	setp.eq.b32 	%p8, %r92, 1;
	not.pred 	%p9, %p8;
	@%p9 bra 	$L__BB2_12;
	mul.lo.s32 	%r93, %r102, %r2;
	mul.wide.s32 	%rd57, %r93, 4;
	add.s64 	%rd58, %rd2, %rd57;
	ld.global.u32 	%r94, [%rd58];
	ld.global.u32 	%r95, [%rd58+4];
	mad.lo.s32 	%r96, %r94, %r3, %r95;
	mul.wide.s32 	%rd59, %r96, 4;
	add.s64 	%rd60, %rd1, %rd59;
	ld.global.u32 	%r97, [%rd60];
	add.s32 	%r98, %r97, 1;
	st.global.u32 	[%rd60], %r98;
$L__BB2_12:
	ret;

}
	// .globl	_Z25lidar_to_front_fill_frontPfS_PiS0_
.visible .entry _Z25lidar_to_front_fill_frontPfS_PiS0_(
	.param .u64 .ptr .align 1 _Z25lidar_to_front_fill_frontPfS_PiS0__param_0,
	.param .u64 .ptr .align 1 _Z25lidar_to_front_fill_frontPfS_PiS0__param_1,
	.param .u64 .ptr .align 1 _Z25lidar_to_front_fill_frontPfS_PiS0__param_2,
	.param .u64 .ptr .align 1 _Z25lidar_to_front_fill_frontPfS_PiS0__param_3
)
{
	.reg .pred 	%p<10>;
	.reg .b32 	%r<96>;
	.reg .b32 	%f<76>;
	.reg .b64 	%rd<80>;

	ld.param.u64 	%rd3, [_Z25lidar_to_front_fill_frontPfS_PiS0__param_0];
	ld.param.u64 	%rd4, [_Z25lidar_to_front_fill_frontPfS_PiS0__param_1];
	ld.param.u64 	%rd5, [_Z25lidar_to_front_fill_frontPfS_PiS0__param_2];
	ld.param.u64 	%rd6, [_Z25lidar_to_front_fill_frontPfS_PiS0__param_3];
	cvta.to.global.u64 	%rd1, %rd3;
	cvta.to.global.u64 	%rd2, %rd4;
	cvta.to.global.u64 	%rd7, %rd5;
	cvta.to.global.u64 	%rd8, %rd6;
	ld.global.u32 	%r1, [%rd8];
	ld.global.u32 	%r2, [%rd8+4];
	ld.global.u32 	%r3, [%rd7+4];
	ld.global.u32 	%r4, [%rd7+8];
	mov.u32 	%r5, %tid.x;
	setp.lt.s32 	%p1, %r1, 1;
	@%p1 bra 	$L__BB3_12;
	add.s32 	%r6, %r5, 2;
	and.b32  	%r7, %r1, 7;
	setp.lt.u32 	%p2, %r1, 8;
	mov.b32 	%r94, 0;
	@%p2 bra 	$L__BB3_4;
	and.b32  	%r94, %r1, 2147483640;
	neg.s32 	%r92, %r94;
	shl.b32 	%r10, %r2, 3;
	mov.b32 	%r91, 0;
	mul.wide.s32 	%rd15, %r2, 4;
$L__BB3_3:
	.pragma "nounroll";
	mul.wide.s32 	%rd9, %r91, 4;
	add.s64 	%rd10, %rd2, %rd9;
	ld.global.f32 	%f1, [%rd10];
	cvt.rzi.s32.f32 	%r23, %f1;
	ld.global.f32 	%f2, [%rd10+4];
	cvt.rzi.s32.f32 	%r24, %f2;
	mad.lo.s32 	%r25, %r23, %r3, %r24;
	mad.lo.s32 	%r26, %r25, %r4, %r5;
	shl.b32 	%r27, %r6, 2;
	cvt.u64.u32 	%rd11, %r27;
	add.s64 	%rd12, %rd10, %rd11;
	ld.global.f32 	%f3, [%rd12];
	mul.wide.s32 	%rd13, %r26, 4;
	add.s64 	%rd14, %rd1, %rd13;
	ld.global.f32 	%f4, [%rd14];
	add.f32 	%f5, %f3, %f4;
	st.global.f32 	[%rd14], %f5;
	add.s64 	%rd16, %rd10, %rd15;
	ld.global.f32 	%f6, [%rd16];
	cvt.rzi.s32.f32 	%r28, %f6;
	ld.global.f32 	%f7, [%rd16+4];
	cvt.rzi.s32.f32 	%r29, %f7;
	mad.lo.s32 	%r30, %r28, %r3, %r29;
	mad.lo.s32 	%r31, %r30, %r4, %r5;
	add.s64 	%rd17, %rd16, %rd11;
	ld.global.f32 	%f8, [%rd17];
	mul.wide.s32 	%rd18, %r31, 4;
	add.s64 	%rd19, %rd1, %rd18;
	ld.global.f32 	%f9, [%rd19];
	add.f32 	%f10, %f8, %f9;
	st.global.f32 	[%rd19], %f10;
	add.s64 	%rd20, %rd16, %rd15;
	ld.global.f32 	%f11, [%rd20];
	cvt.rzi.s32.f32 	%r32, %f11;
	ld.global.f32 	%f12, [%rd20+4];
	cvt.rzi.s32.f32 	%r33, %f12;
	mad.lo.s32 	%r34, %r32, %r3, %r33;
	mad.lo.s32 	%r35, %r34, %r4, %r5;
	add.s64 	%rd21, %rd20, %rd11;
	ld.global.f32 	%f13, [%rd21];
	mul.wide.s32 	%rd22, %r35, 4;
	add.s64 	%rd23, %rd1, %rd22;
	ld.global.f32 	%f14, [%rd23];
	add.f32 	%f15, %f13, %f14;
	st.global.f32 	[%rd23], %f15;
	add.s64 	%rd24, %rd20, %rd15;
	ld.global.f32 	%f16, [%rd24];
	cvt.rzi.s32.f32 	%r36, %f16;
	ld.global.f32 	%f17, [%rd24+4];
	cvt.rzi.s32.f32 	%r37, %f17;
	mad.lo.s32 	%r38, %r36, %r3, %r37;
	mad.lo.s32 	%r39, %r38, %r4, %r5;
	add.s64 	%rd25, %rd24, %rd11;
	ld.global.f32 	%f18, [%rd25];
	mul.wide.s32 	%rd26, %r39, 4;
	add.s64 	%rd27, %rd1, %rd26;
	ld.global.f32 	%f19, [%rd27];
	add.f32 	%f20, %f18, %f19;
	st.global.f32 	[%rd27], %f20;
	add.s64 	%rd28, %rd24, %rd15;
	ld.global.f32 	%f21, [%rd28];
	cvt.rzi.s32.f32 	%r40, %f21;
	ld.global.f32 	%f22, [%rd28+4];
	cvt.rzi.s32.f32 	%r41, %f22;
	mad.lo.s32 	%r42, %r40, %r3, %r41;
	mad.lo.s32 	%r43, %r42, %r4, %r5;
	add.s64 	%rd29, %rd28, %rd11;
	ld.global.f32 	%f23, [%rd29];
	mul.wide.s32 	%rd30, %r43, 4;
	add.s64 	%rd31, %rd1, %rd30;
	ld.global.f32 	%f24, [%rd31];
	add.f32 	%f25, %f23, %f24;
	st.global.f32 	[%rd31], %f25;
	add.s64 	%rd32, %rd28, %rd15;
	ld.global.f32 	%f26, [%rd32];
	cvt.rzi.s32.f32 	%r44, %f26;
	ld.global.f32 	%f27, [%rd32+4];
	cvt.rzi.s32.f32 	%r45, %f27;
	mad.lo.s32 	%r46, %r44, %r3, %r45;
	mad.lo.s32 	%r47, %r46, %r4, %r5;
	add.s64 	%rd33, %rd32, %rd11;
	ld.global.f32 	%f28, [%rd33];
	mul.wide.s32 	%rd34, %r47, 4;
	add.s64 	%rd35, %rd1, %rd34;
	ld.global.f32 	%f29, [%rd35];
	add.f32 	%f30, %f28, %f29;
	st.global.f32 	[%rd35], %f30;
	add.s64 	%rd36, %rd32, %rd15;
	ld.global.f32 	%f31, [%rd36];
	cvt.rzi.s32.f32 	%r48, %f31;
	ld.global.f32 	%f32, [%rd36+4];
	cvt.rzi.s32.f32 	%r49, %f32;
	mad.lo.s32 	%r50, %r48, %r3, %r49;
	mad.lo.s32 	%r51, %r50, %r4, %r5;
	add.s64 	%rd37, %rd36, %rd11;
	ld.global.f32 	%f33, [%rd37];
	mul.wide.s32 	%rd38, %r51, 4;
	add.s64 	%rd39, %rd1, %rd38;
	ld.global.f32 	%f34, [%rd39];
	add.f32 	%f35, %f33, %f34;
	st.global.f32 	[%rd39], %f35;
	add.s64 	%rd40, %rd36, %rd15;
	ld.global.f32 	%f36, [%rd40];
	cvt.rzi.s32.f32 	%r52, %f36;
	ld.global.f32 	%f37, [%rd40+4];
	cvt.rzi.s32.f32 	%r53, %f37;
	mad.lo.s32 	%r54, %r52, %r3, %r53;
	mad.lo.s32 	%r55, %r54, %r4, %r5;
	add.s64 	%rd41, %rd40, %rd11;
	ld.global.f32 	%f38, [%rd41];
	mul.wide.s32 	%rd42, %r55, 4;
	add.s64 	%rd43, %rd1, %rd42;
	ld.global.f32 	%f39, [%rd43];
	add.f32 	%f40, %f38, %f39;
	st.global.f32 	[%rd43], %f40;
	add.s32 	%r92, %r92, 8;
	add.s32 	%r91, %r91, %r10;
	setp.ne.s32 	%p3, %r92, 0;
	@%p3 bra 	$L__BB3_3;
$L__BB3_4:
	setp.eq.s32 	%p4, %r7, 0;
	@%p4 bra 	$L__BB3_12;
	and.b32  	%r16, %r1, 3;
	setp.lt.u32 	%p5, %r7, 4;
	@%p5 bra 	$L__BB3_7;
	mul.lo.s32 	%r56, %r94, %r2;
	mul.wide.s32 	%rd44, %r56, 4;
	add.s64 	%rd45, %rd2, %rd44;
	ld.global.f32 	%f41, [%rd45];
	cvt.rzi.s32.f32 	%r57, %f41;
	ld.global.f32 	%f42, [%rd45+4];
	cvt.rzi.s32.f32 	%r58, %f42;
	mad.lo.s32 	%r59, %r57, %r3, %r58;
	mad.lo.s32 	%r60, %r59, %r4, %r5;
	shl.b32 	%r61, %r6, 2;
	cvt.u64.u32 	%rd46, %r61;
	add.s64 	%rd47, %rd45, %rd46;
	ld.global.f32 	%f43, [%rd47];
	mul.wide.s32 	%rd48, %r60, 4;
	add.s64 	%rd49, %rd1, %rd48;
	ld.global.f32 	%f44, [%rd49];
	add.f32 	%f45, %f43, %f44;
	st.global.f32 	[%rd49], %f45;
	mul.wide.s32 	%rd50, %r2, 4;
	add.s64 	%rd51, %rd45, %rd50;
	ld.global.f32 	%f46, [%rd51];
	cvt.rzi.s32.f32 	%r62, %f46;
	ld.global.f32 	%f47, [%rd51+4];
	cvt.rzi.s32.f32 	%r63, %f47;
	mad.lo.s32 	%r64, %r62, %r3, %r63;
	mad.lo.s32 	%r65, %r64, %r4, %r5;
	add.s64 	%rd52, %rd51, %rd46;
	ld.global.f32 	%f48, [%rd52];
	mul.wide.s32 	%rd53, %r65, 4;
	add.s64 	%rd54, %rd1, %rd53;
	ld.global.f32 	%f49, [%rd54];
	add.f32 	%f50, %f48, %f49;
	st.global.f32 	[%rd54], %f50;
	add.s64 	%rd55, %rd51, %rd50;
	ld.global.f32 	%f51, [%rd55];
	cvt.rzi.s32.f32 	%r66, %f51;
	ld.global.f32 	%f52, [%rd55+4];
	cvt.rzi.s32.f32 	%r67, %f52;
	mad.lo.s32 	%r68, %r66, %r3, %r67;
	mad.lo.s32 	%r69, %r68, %r4, %r5;
	add.s64 	%rd56, %rd55, %rd46;
	ld.global.f32 	%f53, [%rd56];
	mul.wide.s32 	%rd57, %r69, 4;
	add.s64 	%rd58, %rd1, %rd57;
	ld.global.f32 	%f54, [%rd58];
	add.f32 	%f55, %f53, %f54;
	st.global.f32 	[%rd58], %f55;
	add.s64 	%rd59, %rd55, %rd50;
	ld.global.f32 	%f56, [%rd59];
	cvt.rzi.s32.f32 	%r70, %f56;
	ld.global.f32 	%f57, [%rd59+4];
	cvt.rzi.s32.f32 	%r71, %f57;
	mad.lo.s32 	%r72, %r70, %r3, %r71;
	mad.lo.s32 	%r73, %r72, %r4, %r5;
	add.s64 	%rd60, %rd59, %rd46;
	ld.global.f32 	%f58, [%rd60];
	mul.wide.s32 	%rd61, %r73, 4;
	add.s64 	%rd62, %rd1, %rd61;
	ld.global.f32 	%f59, [%rd62];
	add.f32 	%f60, %f58, %f59;
	st.global.f32 	[%rd62], %f60;
	add.s32 	%r94, %r94, 4;
$L__BB3_7:
	setp.eq.s32 	%p6, %r16, 0;
	@%p6 bra 	$L__BB3_12;
	setp.eq.s32 	%p7, %r16, 1;
	@%p7 bra 	$L__BB3_10;
	mul.lo.s32 	%r74, %r94, %r2;
	mul.wide.s32 	%rd63, %r74, 4;
	add.s64 	%rd64, %rd2, %rd63;
	ld.global.f32 	%f61, [%rd64];
	cvt.rzi.s32.f32 	%r75, %f61;
	ld.global.f32 	%f62, [%rd64+4];
	cvt.rzi.s32.f32 	%r76, %f62;
	mad.lo.s32 	%r77, %r75, %r3, %r76;
	mad.lo.s32 	%r78, %r77, %r4, %r5;
	shl.b32 	%r79, %r6, 2;
	cvt.u64.u32 	%rd65, %r79;
	add.s64 	%rd66, %rd64, %rd65;
	ld.global.f32 	%f63, [%rd66];
	mul.wide.s32 	%rd67, %r78, 4;
	add.s64 	%rd68, %rd1, %rd67;
	ld.global.f32 	%f64, [%rd68];
	add.f32 	%f65, %f63, %f64;
	st.global.f32 	[%rd68], %f65;
	mul.wide.s32 	%rd69, %r2, 4;
	add.s64 	%rd70, %rd64, %rd69;
	ld.global.f32 	%f66, [%rd70];
	cvt.rzi.s32.f32 	%r80, %f66;
	ld.global.f32 	%f67, [%rd70+4];
	cvt.rzi.s32.f32 	%r81, %f67;
	mad.lo.s32 	%r82, %r80, %r3, %r81;
	mad.lo.s32 	%r83, %r82, %r4, %r5;
	add.s64 	%rd71, %rd70, %rd65;
	ld.global.f32 	%f68, [%rd71];
	mul.wide.s32 	%rd72, %r83, 4;
	add.s64 	%rd73, %rd1, %rd72;
	ld.global.f32 	%f69, [%rd73];
	add.f32 	%f70, %f68, %f69;
	st.global.f32 	[%rd73], %f70;
	add.s32 	%r94, %r94, 2;
$L__BB3_10:
	and.b32  	%r84, %r1, 1;
	setp.eq.b32 	%p8, %r84, 1;
	not.pred 	%p9, %p8;
	@%p9 bra 	$L__BB3_12;
	mul.lo.s32 	%r85, %r94, %r2;
	mul.wide.s32 	%rd74, %r85, 4;
	add.s64 	%rd75, %rd2, %rd74;
	ld.global.f32 	%f71, [%rd75];
	cvt.rzi.s32.f32 	%r86, %f71;
	ld.global.f32 	%f72, [%rd75+4];
	cvt.rzi.s32.f32 	%r87, %f72;
	mad.lo.s32 	%r88, %r86, %r3, %r87;
	mad.lo.s32 	%r89, %r88, %r4, %r5;
	shl.b32 	%r90, %r6, 2;
	cvt.u64.u32 	%rd76, %r90;
	add.s64 	%rd77, %rd75, %rd76;
	ld.global.f32 	%f73, [%rd77];
	mul.wide.s32 	%rd78, %r89, 4;
	add.s64 	%rd79, %rd1, %rd78;
	ld.global.f32 	%f74, [%rd79];
	add.f32 	%f75, %f73, %f74;
	st.global.f32 	[%rd79], %f75;
$L__BB3_12:
	ret;

}


// ===== COMPILED SASS (sm_100) =====

	.target	sm_100

	.elftype	@"ET_EXEC"


//--------------------- .note.nv.tkinfo           --------------------------
	.section	.note.nv.tkinfo,"",@"SHT_NOTE"
	.sectionflags	@"SHF_NOTE_NV_TKINFO"
	.tkinfo
        /*0018*/ 	.word	0x00000002
        /*0030*/ 	.string	""
        /*0030*/ 	.string	"ptxas"
        /*0030*/ 	.string	"Cuda compilation tools, release 13.0, V13.0.88"
        /*0030*/ 	.string	"Build cuda_13.0.r13.0/compiler.36424714_0"
        /*0030*/ 	.string	"-arch sm_100 -m 64 "



//--------------------- .note.nv.cuinfo           --------------------------
	.section	.note.nv.cuinfo,"",@"SHT_NOTE"
	.sectionflags	@"SHF_NOTE_NV_CUINFO"
        /*0018*/ 	.short	0x0002
        /*001a*/ 	.short	0x0064
        /*001c*/ 	.short	0x0082
	.zero		2


//--------------------- .nv.info                  --------------------------
	.section	.nv.info,"",@"SHT_CUDA_INFO"
	.align	4


	//----- nvinfo : EIATTR_REGCOUNT
	.align		4
        /*0000*/ 	.byte	0x04, 0x2f
        /*0002*/ 	.short	(.L_1 - .L_0)
	.align		4
.L_0:
        /*0004*/ 	.word	index@(_Z12lidar_to_topPfPiS0_S0_S_S_S0_)
        /*0008*/ 	.word	0x00000016


	//----- nvinfo : EIATTR_FRAME_SIZE
	.align		4
.L_1:
        /*000c*/ 	.byte	0x04, 0x11
        /*000e*/ 	.short	(.L_3 - .L_2)
	.align		4
.L_2:
        /*0010*/ 	.word	index@(_Z12lidar_to_topPfPiS0_S0_S_S_S0_)
        /*0014*/ 	.word	0x00000000


	//----- nvinfo : EIATTR_REGCOUNT
	.align		4
.L_3:
        /*0018*/ 	.byte	0x04, 0x2f
        /*001a*/ 	.short	(.L_5 - .L_4)
	.align		4
.L_4:
        /*001c*/ 	.word	index@(_Z20lidar_to_top_densityPfPiS0_S0_S0_)
        /*0020*/ 	.word	0x00000016


	//----- nvinfo : EIATTR_FRAME_SIZE
	.align		4
.L_5:
        /*0024*/ 	.byte	0x04, 0x11
        /*0026*/ 	.short	(.L_7 - .L_6)
	.align		4
.L_6:
        /*0028*/ 	.word	index@(_Z20lidar_to_top_densityPfPiS0_S0_S0_)
        /*002c*/ 	.word	0x00000000


	//----- nvinfo : EIATTR_REGCOUNT
	.align		4
.L_7:
        /*0030*/ 	.byte	0x04, 0x2f
        /*0032*/ 	.short	(.L_9 - .L_8)
	.align		4
.L_8:
        /*0034*/ 	.word	index@(_Z25lidar_to_front_add_pointsPiS_S_S_)
        /*0038*/ 	.word	0x0000001a


	//----- nvinfo : EIATTR_FRAME_SIZE
	.align		4
.L_9:
        /*003c*/ 	.byte	0x04, 0x11
        /*003e*/ 	.short	(.L_11 - .L_10)
	.align		4
.L_10:
        /*0040*/ 	.word	index@(_Z25lidar_to_front_add_pointsPiS_S_S_)
        /*0044*/ 	.word	0x00000000


	//----- nvinfo : EIATTR_REGCOUNT
	.align		4
.L_11:
        /*0048*/ 	.byte	0x04, 0x2f
        /*004a*/ 	.short	(.L_13 - .L_12)
	.align		4
.L_12:
        /*004c*/ 	.word	index@(_Z25lidar_to_front_fill_frontPfS_PiS0_)
        /*0050*/ 	.word	0x0000001b


	//----- nvinfo : EIATTR_FRAME_SIZE
	.align		4
.L_13:
        /*0054*/ 	.byte	0x04, 0x11
        /*0056*/ 	.short	(.L_15 - .L_14)
	.align		4
.L_14:
        /*0058*/ 	.word	index@(_Z25lidar_to_front_fill_frontPfS_PiS0_)
        /*005c*/ 	.word	0x00000000


	//----- nvinfo : EIATTR_MIN_STACK_SIZE
	.align		4
.L_15:
        /*0060*/ 	.byte	0x04, 0x12
        /*0062*/ 	.short	(.L_17 - .L_16)
	.align		4
.L_16:
        /*0064*/ 	.word	index@(_Z25lidar_to_front_fill_frontPfS_PiS0_)
        /*0068*/ 	.word	0x00000000


	//----- nvinfo : EIATTR_MIN_STACK_SIZE
	.align		4
.L_17:
        /*006c*/ 	.byte	0x04, 0x12
        /*006e*/ 	.short	(.L_19 - .L_18)
	.align		4
.L_18:
        /*0070*/ 	.word	index@(_Z25lidar_to_front_add_pointsPiS_S_S_)
        /*0074*/ 	.word	0x00000000


	//----- nvinfo : EIATTR_MIN_STACK_SIZE
	.align		4
.L_19:
        /*0078*/ 	.byte	0x04, 0x12
        /*007a*/ 	.short	(.L_21 - .L_20)
	.align		4
.L_20:
        /*007c*/ 	.word	index@(_Z20lidar_to_top_densityPfPiS0_S0_S0_)
        /*0080*/ 	.word	0x00000000


	//----- nvinfo : EIATTR_MIN_STACK_SIZE
	.align		4
.L_21:
        /*0084*/ 	.byte	0x04, 0x12
        /*0086*/ 	.short	(.L_23 - .L_22)
	.align		4
.L_22:
        /*0088*/ 	.word	index@(_Z12lidar_to_topPfPiS0_S0_S_S_S0_)
        /*008c*/ 	.word	0x00000000
.L_23:


//--------------------- .nv.compat                --------------------------
	.section	.nv.compat,"",@"SHT_CUDA_COMPAT_INFO"
	.align	4
        /*0000*/ 	.byte	0x02, 0x09, 0x00, 0x00, 0x02, 0x02, 0x01, 0x00, 0x02, 0x05, 0x05, 0x00, 0x03, 0x07, 0x01, 0x01
        /*0010*/ 	.byte	0x02, 0x03, 0x00, 0x00, 0x02, 0x06, 0x01, 0x00, 0x04, 0x0b, 0x08, 0x00, 0x09, 0x00, 0x00, 0x00
        /*0020*/ 	.byte	0x00, 0x00, 0x00, 0x00


//--------------------- .nv.info._Z25lidar_to_front_fill_frontPfS_PiS0_ --------------------------
	.section	.nv.info._Z25lidar_to_front_fill_frontPfS_PiS0_,"",@"SHT_CUDA_INFO"
	.sectionflags	@""
	.align	4


	//----- nvinfo : EIATTR_CUDA_API_VERSION
	.align		4
        /*0000*/ 	.byte	0x04, 0x37
        /*0002*/ 	.short	(.L_25 - .L_24)
.L_24:
        /*0004*/ 	.word	0x00000082


	//----- nvinfo : EIATTR_KPARAM_INFO
	.align		4
.L_25:
        /*0008*/ 	.byte	0x04, 0x17
        /*000a*/ 	.short	(.L_27 - .L_26)
.L_26:
        /*000c*/ 	.word	0x00000000
        /*0010*/ 	.short	0x0003
        /*0012*/ 	.short	0x0018
        /*0014*/ 	.byte	0x00, 0xf5, 0x21, 0x00


	//----- nvinfo : EIATTR_KPARAM_INFO
	.align		4
.L_27:
        /*0018*/ 	.byte	0x04, 0x17
        /*001a*/ 	.short	(.L_29 - .L_28)
.L_28:
        /*001c*/ 	.word	0x00000000
        /*0020*/ 	.short	0x0002
        /*0022*/ 	.short	0x0010
        /*0024*/ 	.byte	0x00, 0xf5, 0x21, 0x00


	//----- nvinfo : EIATTR_KPARAM_INFO
	.align		4
.L_29:
        /*0028*/ 	.byte	0x04, 0x17
        /*002a*/ 	.short	(.L_31 - .L_30)
.L_30:
        /*002c*/ 	.word	0x00000000
        /*0030*/ 	.short	0x0001
        /*0032*/ 	.short	0x0008
        /*0034*/ 	.byte	0x00, 0xf5, 0x21, 0x00


	//----- nvinfo : EIATTR_KPARAM_INFO
	.align		4
.L_31:
        /*0038*/ 	.byte	0x04, 0x17
        /*003a*/ 	.short	(.L_33 - .L_32)
.L_32:
        /*003c*/ 	.word	0x00000000
        /*0040*/ 	.short	0x0000
        /*0042*/ 	.short	0x0000
        /*0044*/ 	.byte	0x00, 0xf5, 0x21, 0x00


	//----- nvinfo : EIATTR_SPARSE_MMA_MASK
	.align		4
.L_33:
        /*0048*/ 	.byte	0x03, 0x50
        /*004a*/ 	.short	0x0000


	//----- nvinfo : EIATTR_MAXREG_COUNT
	.align		4
        /*004c*/ 	.byte	0x03, 0x1b
        /*004e*/ 	.short	0x00ff


	//----- nvinfo : EIATTR_MERCURY_ISA_VERSION
	.align		4
        /*0050*/ 	.byte	0x03, 0x5f
        /*0052*/ 	.short	0x0101


	//----- nvinfo : EIATTR_VRC_CTA_INIT_COUNT
	.align		4
        /*0054*/ 	.byte	0x02, 0x4a
	.zero		1
	.zero		1


	//----- nvinfo : EIATTR_EXIT_INSTR_OFFSETS
	.align		4
        /*0058*/ 	.byte	0x04, 0x1c
        /*005a*/ 	.short	(.L_35 - .L_34)


	//   ....[0]....
.L_34:
        /*005c*/ 	.word	0x00000050


	//   ....[1]....
        /*0060*/ 	.word	0x000008b0


	//   ....[2]....
        /*0064*/ 	.word	0x00000cd0


	//   ....[3]....
        /*0068*/ 	.word	0x00000f30


	//   ....[4]....
        /*006c*/ 	.word	0x00001050


	//----- nvinfo : EIATTR_CBANK_PARAM_SIZE
	.align		4
.L_35:
        /*0070*/ 	.byte	0x03, 0x19
        /*0072*/ 	.short	0x0020


	//----- nvinfo : EIATTR_PARAM_CBANK
	.align		4
        /*0074*/ 	.byte	0x04, 0x0a
        /*0076*/ 	.short	(.L_37 - .L_36)
	.align		4
.L_36:
        /*0078*/ 	.word	index@(.nv.constant0._Z25lidar_to_front_fill_frontPfS_PiS0_)
        /*007c*/ 	.short	0x0380
        /*007e*/ 	.short	0x0020


	//----- nvinfo : EIATTR_SW_WAR
	.align		4
.L_37:
        /*0080*/ 	.byte	0x04, 0x36
        /*0082*/ 	.short	(.L_39 - .L_38)
.L_38:
        /*0084*/ 	.word	0x00000008
.L_39:


//--------------------- .nv.info._Z25lidar_to_front_add_pointsPiS_S_S_ --------------------------
	.section	.nv.info._Z25lidar_to_front_add_pointsPiS_S_S_,"",@"SHT_CUDA_INFO"
	.sectionflags	@""
	.align	4


	//----- nvinfo : EIATTR_CUDA_API_VERSION
	.align		4
        /*0000*/ 	.byte	0x04, 0x37
        /*0002*/ 	.short	(.L_41 - .L_40)
.L_40:
        /*0004*/ 	.word	0x00000082


	//----- nvinfo : EIATTR_KPARAM_INFO
	.align		4
.L_41:
        /*0008*/ 	.byte	0x04, 0x17
        /*000a*/ 	.short	(.L_43 - .L_42)
.L_42:
        /*000c*/ 	.word	0x00000000
        /*0010*/ 	.short	0x0003
        /*0012*/ 	.short	0x0018
        /*0014*/ 	.byte	0x00, 0xf5, 0x21, 0x00


	//----- nvinfo : EIATTR_KPARAM_INFO
	.align		4
.L_43:
        /*0018*/ 	.byte	0x04, 0x17
        /*001a*/ 	.short	(.L_45 - .L_44)
.L_44:
        /*001c*/ 	.word	0x00000000
        /*0020*/ 	.short	0x0002
        /*0022*/ 	.short	0x0010
        /*0024*/ 	.byte	0x00, 0xf5, 0x21, 0x00


	//----- nvinfo : EIATTR_KPARAM_INFO
	.align		4
.L_45:
        /*0028*/ 	.byte	0x04, 0x17
        /*002a*/ 	.short	(.L_47 - .L_46)
.L_46:
        /*002c*/ 	.word	0x00000000
        /*0030*/ 	.short	0x0001
        /*0032*/ 	.short	0x0008
        /*0034*/ 	.byte	0x00, 0xf5, 0x21, 0x00


	//----- nvinfo : EIATTR_KPARAM_INFO
	.align		4
.L_47:
        /*0038*/ 	.byte	0x04, 0x17
        /*003a*/ 	.short	(.L_49 - .L_48)
.L_48:
        /*003c*/ 	.word	0x00000000
        /*0040*/ 	.short	0x0000
        /*0042*/ 	.short	0x0000
        /*0044*/ 	.byte	0x00, 0xf5, 0x21, 0x00


	//----- nvinfo : EIATTR_SPARSE_MMA_MASK
	.align		4
.L_49:
        /*0048*/ 	.byte	0x03, 0x50
        /*004a*/ 	.short	0x0000


	//----- nvinfo : EIATTR_MAXREG_COUNT
	.align		4
        /*004c*/ 	.byte	0x03, 0x1b
        /*004e*/ 	.short	0x00ff


	//----- nvinfo : EIATTR_MERCURY_ISA_VERSION
	.align		4
        /*0050*/ 	.byte	0x03, 0x5f
        /*0052*/ 	.short	0x0101


	//----- nvinfo : EIATTR_VRC_CTA_INIT_COUNT
	.align		4
        /*0054*/ 	.byte	0x02, 0x4a
	.zero		1
	.zero		1


	//----- nvinfo : EIATTR_EXIT_INSTR_OFFSETS
	.align		4
        /*0058*/ 	.byte	0x04, 0x1c
        /*005a*/ 	.short	(.L_51 - .L_50)


	//   ....[0]....
.L_50:
        /*005c*/ 	.word	0x00000050


	//   ....[1]....
        /*0060*/ 	.word	0x00000570


	//   ....[2]....
        /*0064*/ 	.word	0x00000800


	//   ....[3]....
        /*0068*/ 	.word	0x00000990


	//   ....[4]....
        /*006c*/ 	.word	0x00000a50


	//----- nvinfo : EIATTR_CBANK_PARAM_SIZE
	.align		4
.L_51:
        /*0070*/ 	.byte	0x03, 0x19
        /*0072*/ 	.short	0x0020


	//----- nvinfo : EIATTR_PARAM_CBANK
	.align		4
        /*0074*/ 	.byte	0x04, 0x0a
        /*0076*/ 	.short	(.L_53 - .L_52)
	.align		4
.L_52:
        /*0078*/ 	.word	index@(.nv.constant0._Z25lidar_to_front_add_pointsPiS_S_S_)
        /*007c*/ 	.short	0x0380
        /*007e*/ 	.short	0x0020


	//----- nvinfo : EIATTR_SW_WAR
	.align		4
.L_53:
        /*0080*/ 	.byte	0x04, 0x36
        /*0082*/ 	.short	(.L_55 - .L_54)
.L_54:
        /*0084*/ 	.word	0x00000008
.L_55:


//--------------------- .nv.info._Z20lidar_to_top_densityPfPiS0_S0_S0_ --------------------------
	.section	.nv.info._Z20lidar_to_top_densityPfPiS0_S0_S0_,"",@"SHT_CUDA_INFO"
	.sectionflags	@""
	.align	4


	//----- nvinfo : EIATTR_CUDA_API_VERSION
	.align		4
        /*0000*/ 	.byte	0x04, 0x37
        /*0002*/ 	.short	(.L_57 - .L_56)
.L_56:
        /*0004*/ 	.word	0x00000082


	//----- nvinfo : EIATTR_KPARAM_INFO
	.align		4
.L_57:
        /*0008*/ 	.byte	0x04, 0x17
        /*000a*/ 	.short	(.L_59 - .L_58)
.L_58:
        /*000c*/ 	.word	0x00000000
        /*0010*/ 	.short	0x0004
        /*0012*/ 	.short	0x0020
        /*0014*/ 	.byte	0x00, 0xf5, 0x21, 0x00


	//----- nvinfo : EIATTR_KPARAM_INFO
	.align		4
.L_59:
        /*0018*/ 	.byte	0x04, 0x17
        /*001a*/ 	.short	(.L_61 - .L_60)
.L_60:
        /*001c*/ 	.word	0x00000000
        /*0020*/ 	.short	0x0003
        /*0022*/ 	.short	0x0018
        /*0024*/ 	.byte	0x00, 0xf5, 0x21, 0x00


	//----- nvinfo : EIATTR_KPARAM_INFO
	.align		4
.L_61:
        /*0028*/ 	.byte	0x04, 0x17
        /*002a*/ 	.short	(.L_63 - .L_62)
.L_62:
        /*002c*/ 	.word	0x00000000
        /*0030*/ 	.short	0x0002
        /*0032*/ 	.short	0x0010
        /*0034*/ 	.byte	0x00, 0xf5, 0x21, 0x00


	//----- nvinfo : EIATTR_KPARAM_INFO
	.align		4
.L_63:
        /*0038*/ 	.byte	0x04, 0x17
        /*003a*/ 	.short	(.L_65 - .L_64)
.L_64:
        /*003c*/ 	.word	0x00000000
        /*0040*/ 	.short	0x0001
        /*0042*/ 	.short	0x0008
        /*0044*/ 	.byte	0x00, 0xf5, 0x21, 0x00


	//----- nvinfo : EIATTR_KPARAM_INFO
	.align		4
.L_65:
        /*0048*/ 	.byte	0x04, 0x17
        /*004a*/ 	.short	(.L_67 - .L_66)
.L_66:
        /*004c*/ 	.word	0x00000000
        /*0050*/ 	.short	0x0000
        /*0052*/ 	.short	0x0000
        /*0054*/ 	.byte	0x00, 0xf5, 0x21, 0x00


	//----- nvinfo : EIATTR_SPARSE_MMA_MASK
	.align		4
.L_67:
        /*0058*/ 	.byte	0x03, 0x50
        /*005a*/ 	.short	0x0000


	//----- nvinfo : EIATTR_MAXREG_COUNT
	.align		4
        /*005c*/ 	.byte	0x03, 0x1b
        /*005e*/ 	.short	0x00ff


	//----- nvinfo : EIATTR_MERCURY_ISA_VERSION
	.align		4
        /*0060*/ 	.byte	0x03, 0x5f
        /*0062*/ 	.short	0x0101


	//----- nvinfo : EIATTR_VRC_CTA_INIT_COUNT
	.align		4
        /*0064*/ 	.byte	0x02, 0x4a
	.zero		1
	.zero		1


	//----- nvinfo : EIATTR_EXIT_INSTR_OFFSETS
	.align		4
        /*0068*/ 	.byte	0x04, 0x1c
        /*006a*/ 	.short	(.L_69 - .L_68)


	//   ....[0]....
.L_68:
        /*006c*/ 	.word	0x00000050


	//   ....[1]....
        /*0070*/ 	.word	0x000007a0


	//   ....[2]....
        /*0074*/ 	.word	0x00000b10


	//   ....[3]....
        /*0078*/ 	.word	0x00000d20


	//   ....[4]....
        /*007c*/ 	.word	0x00000e30


	//----- nvinfo : EIATTR_CBANK_PARAM_SIZE
	.align		4
.L_69:
        /*0080*/ 	.byte	0x03, 0x19
        /*0082*/ 	.short	0x0028


	//----- nvinfo : EIATTR_PARAM_CBANK
	.align		4
        /*0084*/ 	.byte	0x04, 0x0a
        /*0086*/ 	.short	(.L_71 - .L_70)
	.align		4
.L_70:
        /*0088*/ 	.word	index@(.nv.constant0._Z20lidar_to_top_densityPfPiS0_S0_S0_)
        /*008c*/ 	.short	0x0380
        /*008e*/ 	.short	0x0028


	//----- nvinfo : EIATTR_SW_WAR
	.align		4
.L_71:
        /*0090*/ 	.byte	0x04, 0x36
        /*0092*/ 	.short	(.L_73 - .L_72)
.L_72:
        /*0094*/ 	.word	0x00000008
.L_73:


//--------------------- .nv.info._Z12lidar_to_topPfPiS0_S0_S_S_S0_ --------------------------
	.section	.nv.info._Z12lidar_to_topPfPiS0_S0_S_S_S0_,"",@"SHT_CUDA_INFO"
	.sectionflags	@""
	.align	4


	//----- nvinfo : EIATTR_CUDA_API_VERSION
	.align		4
        /*0000*/ 	.byte	0x04, 0x37
        /*0002*/ 	.short	(.L_75 - .L_74)
.L_74:
        /*0004*/ 	.word	0x00000082


	//----- nvinfo : EIATTR_KPARAM_INFO
	.align		4
.L_75:
        /*0008*/ 	.byte	0x04, 0x17
        /*000a*/ 	.short	(.L_77 - .L_76)
.L_76:
        /*000c*/ 	.word	0x00000000
        /*0010*/ 	.short	0x0006
        /*0012*/ 	.short	0x0030
        /*0014*/ 	.byte	0x00, 0xf5, 0x21, 0x00


	//----- nvinfo : EIATTR_KPARAM_INFO
	.align		4
.L_77:
        /*0018*/ 	.byte	0x04, 0x17
        /*001a*/ 	.short	(.L_79 - .L_78)
.L_78:
        /*001c*/ 	.word	0x00000000
        /*0020*/ 	.short	0x0005
        /*0022*/ 	.short	0x0028
        /*0024*/ 	.byte	0x00, 0xf5, 0x21, 0x00


	//----- nvinfo : EIATTR_KPARAM_INFO
	.align		4
.L_79:
        /*0028*/ 	.byte	0x04, 0x17
        /*002a*/ 	.short	(.L_81 - .L_80)
.L_80:
        /*002c*/ 	.word	0x00000000
        /*0030*/ 	.short	0x0004
        /*0032*/ 	.short	0x0020
        /*0034*/ 	.byte	0x00, 0xf5, 0x21, 0x00


	//----- nvinfo : EIATTR_KPARAM_INFO
	.align		4
.L_81:
        /*0038*/ 	.byte	0x04, 0x17
        /*003a*/ 	.short	(.L_83 - .L_82)
.L_82:
        /*003c*/ 	.word	0x00000000
        /*0040*/ 	.short	0x0003
        /*0042*/ 	.short	0x0018
        /*0044*/ 	.byte	0x00, 0xf5, 0x21, 0x00


	//----- nvinfo : EIATTR_KPARAM_INFO
	.align		4
.L_83:
        /*0048*/ 	.byte	0x04, 0x17
        /*004a*/ 	.short	(.L_85 - .L_84)
.L_84:
        /*004c*/ 	.word	0x00000000
        /*0050*/ 	.short	0x0002
        /*0052*/ 	.short	0x0010
        /*0054*/ 	.byte	0x00, 0xf5, 0x21, 0x00


	//----- nvinfo : EIATTR_KPARAM_INFO
	.align		4
.L_85:
        /*0058*/ 	.byte	0x04, 0x17
        /*005a*/ 	.short	(.L_87 - .L_86)
.L_86:
        /*005c*/ 	.word	0x00000000
        /*0060*/ 	.short	0x0001
        /*0062*/ 	.short	0x0008
        /*0064*/ 	.byte	0x00, 0xf5, 0x21, 0x00


	//----- nvinfo : EIATTR_KPARAM_INFO
	.align		4
.L_87:
        /*0068*/ 	.byte	0x04, 0x17
        /*006a*/ 	.short	(.L_89 - .L_88)
.L_88:
        /*006c*/ 	.word	0x00000000
        /*0070*/ 	.short	0x0000
        /*0072*/ 	.short	0x0000
        /*0074*/ 	.byte	0x00, 0xf5, 0x21, 0x00


	//----- nvinfo : EIATTR_SPARSE_MMA_MASK
	.align		4
.L_89:
        /*0078*/ 	.byte	0x03, 0x50
        /*007a*/ 	.short	0x0000


	//----- nvinfo : EIATTR_MAXREG_COUNT
	.align		4
        /*007c*/ 	.byte	0x03, 0x1b
        /*007e*/ 	.short	0x00ff


	//----- nvinfo : EIATTR_MERCURY_ISA_VERSION
	.align		4
        /*0080*/ 	.byte	0x03, 0x5f
        /*0082*/ 	.short	0x0101


	//----- nvinfo : EIATTR_VRC_CTA_INIT_COUNT
	.align		4
        /*0084*/ 	.byte	0x02, 0x4a
	.zero		1
	.zero		1


	//----- nvinfo : EIATTR_EXIT_INSTR_OFFSETS
	.align		4
        /*0088*/ 	.byte	0x04, 0x1c
        /*008a*/ 	.short	(.L_91 - .L_90)


	//   ....[0]....
.L_90:
        /*008c*/ 	.word	0x00000100


	//   ....[1]....
        /*0090*/ 	.word	0x00000230


	//   ....[2]....
        /*0094*/ 	.word	0x000002c0


	//   ....[3]....
        /*0098*/ 	.word	0x00000380


	//   ....[4]....
        /*009c*/ 	.word	0x00000400


	//   ....[5]....
        /*00a0*/ 	.word	0x00000430


	//----- nvinfo : EIATTR_CBANK_PARAM_SIZE
	.align		4
.L_91:
        /*00a4*/ 	.byte	0x03, 0x19
        /*00a6*/ 	.short	0x0038


	//----- nvinfo : EIATTR_PARAM_CBANK
	.align		4
        /*00a8*/ 	.byte	0x04, 0x0a
        /*00aa*/ 	.short	(.L_93 - .L_92)
	.align		4
.L_92:
        /*00ac*/ 	.word	index@(.nv.constant0._Z12lidar_to_topPfPiS0_S0_S_S_S0_)
        /*00b0*/ 	.short	0x0380
        /*00b2*/ 	.short	0x0038


	//----- nvinfo : EIATTR_SW_WAR
	.align		4
.L_93:
        /*00b4*/ 	.byte	0x04, 0x36
        /*00b6*/ 	.short	(.L_95 - .L_94)
.L_94:
        /*00b8*/ 	.word	0x00000008
.L_95:


//--------------------- .nv.callgraph             --------------------------
	.section	.nv.callgraph,"",@"SHT_CUDA_CALLGRAPH"
	.align	4
	.sectionentsize	8
	.align		4
        /*0000*/ 	.word	0x00000000
	.align		4
        /*0004*/ 	.word	0xffffffff
	.align		4
        /*0008*/ 	.word	0x00000000
	.align		4
        /*000c*/ 	.word	0xfffffffe
	.align		4
        /*0010*/ 	.word	0x00000000
	.align		4
        /*0014*/ 	.word	0xfffffffd
	.align		4
        /*0018*/ 	.word	0x00000000
	.align		4
        /*001c*/ 	.word	0xfffffffc


//--------------------- .text._Z25lidar_to_front_fill_frontPfS_PiS0_ --------------------------
	.section	.text._Z25lidar_to_front_fill_frontPfS_PiS0_,"ax",@progbits
	.align	128
        .global         _Z25lidar_to_front_fill_frontPfS_PiS0_
        .type           _Z25lidar_to_front_fill_frontPfS_PiS0_,@function
        .size           _Z25lidar_to_front_fill_frontPfS_PiS0_,(.L_x_16 - _Z25lidar_to_front_fill_frontPfS_PiS0_)
        .other          _Z25lidar_to_front_fill_frontPfS_PiS0_,@"STO_CUDA_ENTRY STV_DEFAULT"
_Z25lidar_to_front_fill_frontPfS_PiS0_:
.text._Z25lidar_to_front_fill_frontPfS_PiS0_:
[----:B------:R-:W-:Y:S08]  /*0000*/  LDC R1, c[0x0][0x37c] ;  /* 0x0000df00ff017b82 */ /* 0x000ff00000000800 */
[----:B------:R-:W0:Y:S01]  /*0010*/  LDC.64 R10, c[0x0][0x398] ;  /* 0x0000e600ff0a7b82 */ /* 0x000e220000000a00 */
[----:B------:R-:W0:Y:S02]  /*0020*/  LDCU.64 UR4, c[0x0][0x358] ;  /* 0x00006b00ff0477ac */ /* 0x000e240008000a00 */
[----:B0-----:R-:W2:Y:S02]  /*0030*/  LDG.E R0, desc[UR4][R10.64] ;  /* 0x000000040a007981 */ /* 0x001ea4000c1e1900 */
[----:B--2---:R-:W-:-:S13]  /*0040*/  ISETP.GE.AND P0, PT, R0, 0x1, PT ;  /* 0x000000010000780c */ /* 0x004fda0003f06270 */
[----:B------:R-:W-:Y:S05]  /*0050*/  @!P0 EXIT ;  /* 0x000000000000894d */ /* 0x000fea0003800000 */
[----:B------:R-:W0:Y:S01]  /*0060*/  S2R R3, SR_TID.X ;  /* 0x0000000000037919 */ /* 0x000e220000002100 */
[----:B------:R-:W1:Y:S01]  /*0070*/  LDC.64 R12, c[0x0][0x390] ;  /* 0x0000e400ff0c7b82 */ /* 0x000e620000000a00 */
[C---:B------:R-:W-:Y:S02]  /*0080*/  ISETP.GE.U32.AND P1, PT, R0.reuse, 0x8, PT ;  /* 0x000000080000780c */ /* 0x040fe40003f26070 */
[----:B------:R-:W-:Y:S01]  /*0090*/  LOP3.LUT R4, R0, 0x7, RZ, 0xc0, !PT ;  /* 0x0000000700047812 */ /* 0x000fe200078ec0ff */
[----:B------:R2:W5:Y:S01]  /*00a0*/  LDG.E R2, desc[UR4][R10.64+0x4] ;  /* 0x000004040a027981 */ /* 0x000562000c1e1900 */
[----:B------:R-:W-:Y:S02]  /*00b0*/  HFMA2 R7, -RZ, RZ, 0, 0 ;  /* 0x00000000ff077431 */ /* 0x000fe400000001ff */
[----:B------:R-:W-:Y:S01]  /*00c0*/  ISETP.NE.AND P0, PT, R4, RZ, PT ;  /* 0x000000ff0400720c */ /* 0x000fe20003f05270 */
[----:B-1----:R2:W5:Y:S04]  /*00d0*/  LDG.E R5, desc[UR4][R12.64+0x4] ;  /* 0x000004040c057981 */ /* 0x002568000c1e1900 */
[----:B------:R2:W5:Y:S01]  /*00e0*/  LDG.E R6, desc[UR4][R12.64+0x8] ;  /* 0x000008040c067981 */ /* 0x000562000c1e1900 */
[----:B0-----:R-:W-:Y:S01]  /*00f0*/  IADD3 R8, PT, PT, R3, 0x2, RZ ;  /* 0x0000000203087810 */ /* 0x001fe20007ffe0ff */
[----:B------:R-:W-:Y:S06]  /*0100*/  @!P1 BRA `(.L_x_0) ;  /* 0x0000000400e89947 */ /* 0x000fec0003800000 */
[----:B------:R-:W-:Y:S02]  /*0110*/  LOP3.LUT R7, R0, 0x7ffffff8, RZ, 0xc0, !PT ;  /* 0x7ffffff800077812 */ /* 0x000fe400078ec0ff */
[----:B------:R-:W-:Y:S02]  /*0120*/  MOV R9, RZ ;  /* 0x000000ff00097202 */ /* 0x000fe40000000f00 */
[----:B--2---:R-:W-:Y:S02]  /*0130*/  SHF.L.U32 R10, R8, 0x2, RZ ;  /* 0x00000002080a7819 */ /* 0x004fe400000006ff */
[----:B------:R-:W-:-:S07]  /*0140*/  IADD3 R11, PT, PT, -R7, RZ, RZ ;  /* 0x000000ff070b7210 */ /* 0x000fce0007ffe1ff */
.L_x_1:
[----:B0-----:R-:W0:Y:S08]  /*0150*/  LDC.64 R16, c[0x0][0x388] ;  /* 0x0000e200ff107b82 */ /* 0x001e300000000a00 */
[----:B------:R-:W1:Y:S01]  /*0160*/  LDC.64 R12, c[0x0][0x380] ;  /* 0x0000e000ff0c7b82 */ /* 0x000e620000000a00 */
[----:B0-----:R-:W-:-:S05]  /*0170*/  IMAD.WIDE R16, R9, 0x4, R16 ;  /* 0x0000000409107825 */ /* 0x001fca00078e0210 */
[----:B------:R-:W2:Y:S04]  /*0180*/  LDG.E R14, desc[UR4][R16.64] ;  /* 0x00000004100e7981 */ /* 0x000ea8000c1e1900 */
[----:B------:R-:W3:Y:S01]  /*0190*/  LDG.E R15, desc[UR4][R16.64+0x4] ;  /* 0x00000404100f7981 */ /* 0x000ee2000c1e1900 */
[----:B------:R-:W-:-:S04]  /*01a0*/  IADD3 R20, P1, PT, R16, R10, RZ ;  /* 0x0000000a10147210 */ /* 0x000fc80007f3e0ff */
[----:B------:R-:W-:-:S05]  /*01b0*/  IADD3.X R21, PT, PT, RZ, R17, RZ, P1, !PT ;  /* 0x00000011ff157210 */ /* 0x000fca0000ffe4ff */
[----:B------:R-:W4:Y:S01]  /*01c0*/  LDG.E R20, desc[UR4][R20.64] ;  /* 0x0000000414147981 */ /* 0x000f22000c1e1900 */
[----:B--2---:R-:W-:Y:S08]  /*01d0*/  F2I.TRUNC.NTZ R14, R14 ;  /* 0x0000000e000e7305 */ /* 0x004ff0000020f100 */
[----:B---3--:R-:W0:Y:S02]  /*01e0*/  F2I.TRUNC.NTZ R15, R15 ;  /* 0x0000000f000f7305 */ /* 0x008e24000020f100 */
[----:B0----5:R-:W-:-:S04]  /*01f0*/  IMAD R18, R5, R14, R15 ;  /* 0x0000000e05127224 */ /* 0x021fc800078e020f */
[----:B------:R-:W-:-:S04]  /*0200*/  IMAD R19, R6, R18, R3 ;  /* 0x0000001206137224 */ /* 0x000fc800078e0203 */
[----:B-1----:R-:W-:-:S05]  /*0210*/  IMAD.WIDE R18, R19, 0x4, R12 ;  /* 0x0000000413127825 */ /* 0x002fca00078e020c */
[----:B------:R-:W4:Y:S01]  /*0220*/  LDG.E R23, desc[UR4][R18.64] ;  /* 0x0000000412177981 */ /* 0x000f22000c1e1900 */
[----:B------:R-:W-:-:S04]  /*0230*/  IMAD.WIDE R16, R2, 0x4, R16 ;  /* 0x0000000402107825 */ /* 0x000fc800078e0210 */
[----:B----4-:R-:W-:-:S05]  /*0240*/  FADD R23, R20, R23 ;  /* 0x0000001714177221 */ /* 0x010fca0000000000 */
[----:B------:R0:W-:Y:S04]  /*0250*/  STG.E desc[UR4][R18.64], R23 ;  /* 0x0000001712007986 */ /* 0x0001e8000c101904 */
[----:B------:R-:W2:Y:S04]  /*0260*/  LDG.E R22, desc[UR4][R16.64] ;  /* 0x0000000410167981 */ /* 0x000ea8000c1e1900 */
[----:B------:R-:W3:Y:S01]  /*0270*/  LDG.E R24, desc[UR4][R16.64+0x4] ;  /* 0x0000040410187981 */ /* 0x000ee2000c1e1900 */
[----:B------:R-:W-:Y:S01]  /*0280*/  IADD3 R14, P1, PT, R10, R16, RZ ;  /* 0x000000100a0e7210 */ /* 0x000fe20007f3e0ff */
[----:B--2---:R-:W-:Y:S08]  /*0290*/  F2I.TRUNC.NTZ R22, R22 ;  /* 0x0000001600167305 */ /* 0x004ff0000020f100 */
[----:B---3--:R-:W1:Y:S02]  /*02a0*/  F2I.TRUNC.NTZ R24, R24 ;  /* 0x0000001800187305 */ /* 0x008e64000020f100 */
[----:B-1----:R-:W-:-:S04]  /*02b0*/  IMAD R15, R5, R22, R24 ;  /* 0x00000016050f7224 */ /* 0x002fc800078e0218 */
[----:B------:R-:W-:Y:S01]  /*02c0*/  IMAD R21, R6, R15, R3 ;  /* 0x0000000f06157224 */ /* 0x000fe200078e0203 */
[----:B------:R-:W-:-:S03]  /*02d0*/  IADD3.X R15, PT, PT, RZ, R17, RZ, P1, !PT ;  /* 0x00000011ff0f7210 */ /* 0x000fc60000ffe4ff */
[----:B------:R-:W-:Y:S02]  /*02e0*/  IMAD.WIDE R20, R21, 0x4, R12 ;  /* 0x0000000415147825 */ /* 0x000fe400078e020c */
[----:B------:R-:W2:Y:S04]  /*02f0*/  LDG.E R14, desc[UR4][R14.64] ;  /* 0x000000040e0e7981 */ /* 0x000ea8000c1e1900 */
[----:B0-----:R-:W2:Y:S01]  /*0300*/  LDG.E R19, desc[UR4][R20.64] ;  /* 0x0000000414137981 */ /* 0x001ea2000c1e1900 */
[----:B------:R-:W-:-:S04]  /*0310*/  IMAD.WIDE R16, R2, 0x4, R16 ;  /* 0x0000000402107825 */ /* 0x000fc800078e0210 */
[----:B--2---:R-:W-:-:S05]  /*0320*/  FADD R23, R14, R19 ;  /* 0x000000130e177221 */ /* 0x004fca0000000000 */
        /* <DEDUP_REMOVED lines=82> */
[----:B------:R-:W-:-:S04]  /*0850*/  IADD3 R11, PT, PT, R11, 0x8, RZ ;  /* 0x000000080b0b7810 */ /* 0x000fc80007ffe0ff */
[----:B------:R-:W-:Y:S02]  /*0860*/  ISETP.NE.AND P1, PT, R11, RZ, PT ;  /* 0x000000ff0b00720c */ /* 0x000fe40003f25270 */
[----:B------:R-:W-:Y:S01]  /*0870*/  LEA R9, R2, R9, 0x3 ;  /* 0x0000000902097211 */ /* 0x000fe200078e18ff */
[----:B--2---:R-:W-:-:S05]  /*0880*/  FADD R19, R14, R19 ;  /* 0x000000130e137221 */ /* 0x004fca0000000000 */
[----:B------:R0:W-:Y:S05]  /*0890*/  STG.E desc[UR4][R12.64], R19 ;  /* 0x000000130c007986 */ /* 0x0001ea000c101904 */
[----:B------:R-:W-:Y:S05]  /*08a0*/  @P1 BRA `(.L_x_1) ;  /* 0xfffffff800281947 */ /* 0x000fea000383ffff */
.L_x_0:
[----:B------:R-:W-:Y:S05]  /*08b0*/  @!P0 EXIT ;  /* 0x000000000000894d */ /* 0x000fea0003800000 */
[----:B------:R-:W-:Y:S02]  /*08c0*/  ISETP.GE.U32.AND P1, PT, R4, 0x4, PT ;  /* 0x000000040400780c */ /* 0x000fe40003f26070 */
[----:B------:R-:W-:-:S04]  /*08d0*/  LOP3.LUT R9, R0, 0x3, RZ, 0xc0, !PT ;  /* 0x0000000300097812 */ /* 0x000fc800078ec0ff */
[----:B------:R-:W-:-:S07]  /*08e0*/  ISETP.NE.AND P0, PT, R9, RZ, PT ;  /* 0x000000ff0900720c */ /* 0x000fce0003f05270 */
[----:B------:R-:W-:Y:S06]  /*08f0*/  @!P1 BRA `(.L_x_2) ;  /* 0x0000000000f49947 */ /* 0x000fec0003800000 */
[----:B0-2---:R-:W0:Y:S01]  /*0900*/  LDC.64 R12, c[0x0][0x388] ;  /* 0x0000e200ff0c7b82 */ /* 0x005e220000000a00 */
[----:B-----5:R-:W-:-:S04]  /*0910*/  IMAD R11, R2, R7, RZ ;  /* 0x00000007020b7224 */ /* 0x020fc800078e02ff */
[----:B0-----:R-:W-:-:S03]  /*0920*/  IMAD.WIDE R12, R11, 0x4, R12 ;  /* 0x000000040b0c7825 */ /* 0x001fc600078e020c */
[----:B------:R-:W0:Y:S02]  /*0930*/  LDC.64 R10, c[0x0][0x380] ;  /* 0x0000e000ff0a7b82 */ /* 0x000e240000000a00 */
[----:B------:R-:W2:Y:S04]  /*0940*/  LDG.E R18, desc[UR4][R12.64] ;  /* 0x000000040c127981 */ /* 0x000ea8000c1e1900 */
[----:B------:R-:W3:Y:S01]  /*0950*/  LDG.E R19, desc[UR4][R12.64+0x4] ;  /* 0x000004040c137981 */ /* 0x000ee2000c1e1900 */
[----:B------:R-:W-:-:S04]  /*0960*/  SHF.L.U32 R4, R8, 0x2, RZ ;  /* 0x0000000208047819 */ /* 0x000fc800000006ff */
[----:B------:R-:W-:Y:S01]  /*0970*/  IADD3 R14, P1, PT, R4, R12, RZ ;  /* 0x0000000c040e7210 */ /* 0x000fe20007f3e0ff */
[----:B--2---:R-:W-:Y:S08]  /*0980*/  F2I.TRUNC.NTZ R18, R18 ;  /* 0x0000001200127305 */ /* 0x004ff0000020f100 */
[----:B---3--:R-:W1:Y:S02]  /*0990*/  F2I.TRUNC.NTZ R19, R19 ;  /* 0x0000001300137305 */ /* 0x008e64000020f100 */
[----:B-1----:R-:W-:-:S04]  /*09a0*/  IMAD R15, R5, R18, R19 ;  /* 0x00000012050f7224 */ /* 0x002fc800078e0213 */
[----:B------:R-:W-:Y:S01]  /*09b0*/  IMAD R17, R6, R15, R3 ;  /* 0x0000000f06117224 */ /* 0x000fe200078e0203 */
[----:B------:R-:W-:-:S03]  /*09c0*/  IADD3.X R15, PT, PT, RZ, R13, RZ, P1, !PT ;  /* 0x0000000dff0f7210 */ /* 0x000fc60000ffe4ff */
[----:B0-----:R-:W-:Y:S02]  /*09d0*/  IMAD.WIDE R16, R17, 0x4, R10 ;  /* 0x0000000411107825 */ /* 0x001fe400078e020a */
[----:B------:R-:W2:Y:S04]  /*09e0*/  LDG.E R14, desc[UR4][R14.64] ;  /* 0x000000040e0e7981 */ /* 0x000ea8000c1e1900 */
[----:B------:R-:W2:Y:S01]  /*09f0*/  LDG.E R21, desc[UR4][R16.64] ;  /* 0x0000000410157981 */ /* 0x000ea2000c1e1900 */
        /* <DEDUP_REMOVED lines=35> */
[----:B---3--:R-:W0:Y:S02]  /*0c30*/  F2I.TRUNC.NTZ R22, R22 ;  /* 0x0000001600167305 */ /* 0x008e24000020f100 */
[----:B0-----:R-:W-:-:S04]  /*0c40*/  IMAD R15, R5, R20, R22 ;  /* 0x00000014050f7224 */ /* 0x001fc800078e0216 */
[----:B------:R-:W-:Y:S01]  /*0c50*/  IMAD R17, R6, R15, R3 ;  /* 0x0000000f06117224 */ /* 0x000fe200078e0203 */
[----:B------:R-:W-:-:S03]  /*0c60*/  IADD3.X R15, PT, PT, RZ, R13, RZ, P1, !PT ;  /* 0x0000000dff0f7210 */ /* 0x000fc60000ffe4ff */
[----:B------:R-:W-:Y:S02]  /*0c70*/  IMAD.WIDE R10, R17, 0x4, R10 ;  /* 0x00000004110a7825 */ /* 0x000fe400078e020a */
[----:B------:R-:W2:Y:S04]  /*0c80*/  LDG.E R14, desc[UR4][R14.64] ;  /* 0x000000040e0e7981 */ /* 0x000ea8000c1e1900 */
[----:B------:R-:W2:Y:S01]  /*0c90*/  LDG.E R17, desc[UR4][R10.64] ;  /* 0x000000040a117981 */ /* 0x000ea2000c1e1900 */
[----:B------:R-:W-:Y:S01]  /*0ca0*/  IADD3 R7, PT, PT, R7, 0x4, RZ ;  /* 0x0000000407077810 */ /* 0x000fe20007ffe0ff */
[----:B--2---:R-:W-:-:S05]  /*0cb0*/  FADD R17, R14, R17 ;  /* 0x000000110e117221 */ /* 0x004fca0000000000 */
[----:B------:R1:W-:Y:S02]  /*0cc0*/  STG.E desc[UR4][R10.64], R17 ;  /* 0x000000110a007986 */ /* 0x0003e4000c101904 */
.L_x_2:
[----:B------:R-:W-:Y:S05]  /*0cd0*/  @!P0 EXIT ;  /* 0x000000000000894d */ /* 0x000fea0003800000 */
[----:B------:R-:W-:Y:S02]  /*0ce0*/  ISETP.NE.AND P1, PT, R9, 0x1, PT ;  /* 0x000000010900780c */ /* 0x000fe40003f25270 */
[----:B------:R-:W-:-:S04]  /*0cf0*/  LOP3.LUT R0, R0, 0x1, RZ, 0xc0, !PT ;  /* 0x0000000100007812 */ /* 0x000fc800078ec0ff */
[----:B------:R-:W-:-:S07]  /*0d00*/  ISETP.NE.U32.AND P0, PT, R0, 0x1, PT ;  /* 0x000000010000780c */ /* 0x000fce0003f05070 */
[----:B------:R-:W-:Y:S06]  /*0d10*/  @!P1 BRA `(.L_x_3) ;  /* 0x0000000000849947 */ /* 0x000fec0003800000 */
[----:B0-2---:R-:W0:Y:S01]  /*0d20*/  LDC.64 R12, c[0x0][0x388] ;  /* 0x0000e200ff0c7b82 */ /* 0x005e220000000a00 */
[----:B-----5:R-:W-:-:S07]  /*0d30*/  IMAD R9, R2, R7, RZ ;  /* 0x0000000702097224 */ /* 0x020fce00078e02ff */
[----:B-1----:R-:W1:Y:S01]  /*0d40*/  LDC.64 R10, c[0x0][0x380] ;  /* 0x0000e000ff0a7b82 */ /* 0x002e620000000a00 */
[----:B0-----:R-:W-:-:S05]  /*0d50*/  IMAD.WIDE R12, R9, 0x4, R12 ;  /* 0x00000004090c7825 */ /* 0x001fca00078e020c */
[----:B------:R-:W2:Y:S04]  /*0d60*/  LDG.E R0, desc[UR4][R12.64] ;  /* 0x000000040c007981 */ /* 0x000ea8000c1e1900 */
[----:B------:R-:W3:Y:S01]  /*0d70*/  LDG.E R4, desc[UR4][R12.64+0x4] ;  /* 0x000004040c047981 */ /* 0x000ee2000c1e1900 */
[----:B------:R-:W-:-:S04]  /*0d80*/  SHF.L.U32 R21, R8, 0x2, RZ ;  /* 0x0000000208157819 */ /* 0x000fc800000006ff */
[----:B------:R-:W-:-:S04]  /*0d90*/  IADD3 R16, P1, PT, R21, R12, RZ ;  /* 0x0000000c15107210 */ /* 0x000fc80007f3e0ff */
[----:B------:R-:W-:-:S05]  /*0da0*/  IADD3.X R17, PT, PT, RZ, R13, RZ, P1, !PT ;  /* 0x0000000dff117210 */ /* 0x000fca0000ffe4ff */
[----:B------:R-:W4:Y:S01]  /*0db0*/  LDG.E R16, desc[UR4][R16.64] ;  /* 0x0000000410107981 */ /* 0x000f22000c1e1900 */
[----:B--2---:R-:W-:Y:S08]  /*0dc0*/  F2I.TRUNC.NTZ R0, R0 ;  /* 0x0000000000007305 */ /* 0x004ff0000020f100 */
[----:B---3--:R-:W0:Y:S02]  /*0dd0*/  F2I.TRUNC.NTZ R4, R4 ;  /* 0x0000000400047305 */ /* 0x008e24000020f100 */
[----:B0-----:R-:W-:-:S04]  /*0de0*/  IMAD R9, R5, R0, R4 ;  /* 0x0000000005097224 */ /* 0x001fc800078e0204 */
        /* <DEDUP_REMOVED lines=17> */
[----:B------:R-:W-:Y:S01]  /*0f00*/  IADD3 R7, PT, PT, R7, 0x2, RZ ;  /* 0x0000000207077810 */ /* 0x000fe20007ffe0ff */
[----:B--2---:R-:W-:-:S05]  /*0f10*/  FADD R9, R18, R9 ;  /* 0x0000000912097221 */ /* 0x004fca0000000000 */
[----:B------:R3:W-:Y:S02]  /*0f20*/  STG.E desc[UR4][R10.64], R9 ;  /* 0x000000090a007986 */ /* 0x0007e4000c101904 */
.L_x_3:
[----:B------:R-:W-:Y:S05]  /*0f30*/  @P0 EXIT ;  /* 0x000000000000094d */ /* 0x000fea0003800000 */
[----:B-123--:R-:W1:Y:S01]  /*0f40*/  LDC.64 R10, c[0x0][0x388] ;  /* 0x0000e200ff0a7b82 */ /* 0x00ee620000000a00 */
[----:B-----5:R-:W-:-:S07]  /*0f50*/  IMAD R7, R2, R7, RZ ;  /* 0x0000000702077224 */ /* 0x020fce00078e02ff */
[----:B0-----:R-:W0:Y:S01]  /*0f60*/  LDC.64 R12, c[0x0][0x380] ;  /* 0x0000e000ff0c7b82 */ /* 0x001e220000000a00 */
[----:B-1----:R-:W-:-:S05]  /*0f70*/  IMAD.WIDE R10, R7, 0x4, R10 ;  /* 0x00000004070a7825 */ /* 0x002fca00078e020a */
[----:B------:R-:W2:Y:S04]  /*0f80*/  LDG.E R0, desc[UR4][R10.64] ;  /* 0x000000040a007981 */ /* 0x000ea8000c1e1900 */
[----:B------:R-:W3:Y:S01]  /*0f90*/  LDG.E R4, desc[UR4][R10.64+0x4] ;  /* 0x000004040a047981 */ /* 0x000ee2000c1e1900 */
[----:B------:R-:W-:-:S04]  /*0fa0*/  LEA R8, P0, R8, R10, 0x2 ;  /* 0x0000000a08087211 */ /* 0x000fc800078010ff */
[----:B------:R-:W-:-:S05]  /*0fb0*/  IADD3.X R9, PT, PT, RZ, R11, RZ, P0, !PT ;  /* 0x0000000bff097210 */ /* 0x000fca00007fe4ff */
[----:B------:R-:W4:Y:S01]  /*0fc0*/  LDG.E R8, desc[UR4][R8.64] ;  /* 0x0000000408087981 */ /* 0x000f22000c1e1900 */
[----:B--2---:R-:W-:Y:S08]  /*0fd0*/  F2I.TRUNC.NTZ R0, R0 ;  /* 0x0000000000007305 */ /* 0x004ff0000020f100 */
[----:B---3--:R-:W1:Y:S02]  /*0fe0*/  F2I.TRUNC.NTZ R4, R4 ;  /* 0x0000000400047305 */ /* 0x008e64000020f100 */
[----:B-1----:R-:W-:-:S04]  /*0ff0*/  IMAD R5, R5, R0, R4 ;  /* 0x0000000005057224 */ /* 0x002fc800078e0204 */
[----:B------:R-:W-:-:S04]  /*1000*/  IMAD R3, R6, R5, R3 ;  /* 0x0000000506037224 */ /* 0x000fc800078e0203 */
[----:B0-----:R-:W-:-:S05]  /*1010*/  IMAD.WIDE R2, R3, 0x4, R12 ;  /* 0x0000000403027825 */ /* 0x001fca00078e020c */
[----:B------:R-:W4:Y:S02]  /*1020*/  LDG.E R5, desc[UR4][R2.64] ;  /* 0x0000000402057981 */ /* 0x000f24000c1e1900 */
[----:B----4-:R-:W-:-:S05]  /*1030*/  FADD R5, R8, R5 ;  /* 0x0000000508057221 */ /* 0x010fca0000000000 */
[----:B------:R-:W-:Y:S01]  /*1040*/  STG.E desc[UR4][R2.64], R5 ;  /* 0x0000000502007986 */ /* 0x000fe2000c101904 */
[----:B------:R-:W-:Y:S05]  /*1050*/  EXIT ;  /* 0x000000000000794d */ /* 0x000fea0003800000 */
.L_x_4:
[----:B------:R-:W-:-:S00]  /*1060*/  BRA `(.L_x_4) ;  /* 0xfffffffc00fc7947 */ /* 0x000fc0000383ffff */
[----:B------:R-:W-:-:S00]  /*1070*/  NOP ;  /* 0x0000000000007918 */ /* 0x000fc00000000000 */
        /* <DEDUP_REMOVED lines=8> */
.L_x_16:


//--------------------- .text._Z25lidar_to_front_add_pointsPiS_S_S_ --------------------------
	.section	.text._Z25lidar_to_front_add_pointsPiS_S_S_,"ax",@progbits
	.align	128
        .global         _Z25lidar_to_front_add_pointsPiS_S_S_
        .type           _Z25lidar_to_front_add_pointsPiS_S_S_,@function
        .size           _Z25lidar_to_front_add_pointsPiS_S_S_,(.L_x_17 - _Z25lidar_to_front_add_pointsPiS_S_S_)
        .other          _Z25lidar_to_front_add_pointsPiS_S_S_,@"STO_CUDA_ENTRY STV_DEFAULT"
_Z25lidar_to_front_add_pointsPiS_S_S_:
.text._Z25lidar_to_front_add_pointsPiS_S_S_:
[----:B------:R-:W-:Y:S08]  /*0000*/  LDC R1, c[0x0][0x37c] ;  /* 0x0000df00ff017b82 */ /* 0x000ff00000000800 */
[----:B------:R-:W0:Y:S01]  /*0010*/  LDC.64 R2, c[0x0][0x398] ;  /* 0x0000e600ff027b82 */ /* 0x000e220000000a00 */
[----:B------:R-:W0:Y:S02]  /*0020*/  LDCU.64 UR4, c[0x0][0x358] ;  /* 0x00006b00ff0477ac */ /* 0x000e240008000a00 */
[----:B0-----:R-:W2:Y:S02]  /*0030*/  LDG.E R6, desc[UR4][R2.64] ;  /* 0x0000000402067981 */ /* 0x001ea4000c1e1900 */
[----:B--2---:R-:W-:-:S13]  /*0040*/  ISETP.GE.AND P0, PT, R6, 0x1, PT ;  /* 0x000000010600780c */ /* 0x004fda0003f06270 */
[----:B------:R-:W-:Y:S05]  /*0050*/  @!P0 EXIT ;  /* 0x000000000000894d */ /* 0x000fea0003800000 */
[----:B------:R-:W0:Y:S01]  /*0060*/  LDC.64 R8, c[0x0][0x390] ;  /* 0x0000e400ff087b82 */ /* 0x000e220000000a00 */
[C---:B------:R-:W-:Y:S01]  /*0070*/  ISETP.GE.U32.AND P1, PT, R6.reuse, 0x8, PT ;  /* 0x000000080600780c */ /* 0x040fe20003f26070 */
[----:B------:R1:W5:Y:S01]  /*0080*/  LDG.E R0, desc[UR4][R2.64+0x4] ;  /* 0x0000040402007981 */ /* 0x000362000c1e1900 */
[----:B------:R-:W-:Y:S01]  /*0090*/  LOP3.LUT R7, R6, 0x7, RZ, 0xc0, !PT ;  /* 0x0000000706077812 */ /* 0x000fe200078ec0ff */
[----:B------:R-:W-:-:S03]  /*00a0*/  HFMA2 R5, -RZ, RZ, 0, 0 ;  /* 0x00000000ff057431 */ /* 0x000fc600000001ff */
[----:B------:R-:W-:Y:S01]  /*00b0*/  ISETP.NE.AND P0, PT, R7, RZ, PT ;  /* 0x000000ff0700720c */ /* 0x000fe20003f05270 */
[----:B0-----:R1:W5:Y:S06]  /*00c0*/  LDG.E R4, desc[UR4][R8.64+0x4] ;  /* 0x0000040408047981 */ /* 0x00136c000c1e1900 */
[----:B------:R-:W-:Y:S06]  /*00d0*/  @!P1 BRA `(.L_x_5) ;  /* 0x0000000400249947 */ /* 0x000fec0003800000 */
[----:B------:R-:W-:Y:S02]  /*00e0*/  LOP3.LUT R5, R6, 0x7ffffff8, RZ, 0xc0, !PT ;  /* 0x7ffffff806057812 */ /* 0x000fe400078ec0ff */
[----:B-1----:R-:W-:Y:S02]  /*00f0*/  MOV R9, RZ ;  /* 0x000000ff00097202 */ /* 0x002fe40000000f00 */
[----:B------:R-:W-:-:S07]  /*0100*/  IADD3 R8, PT, PT, -R5, RZ, RZ ;  /* 0x000000ff05087210 */ /* 0x000fce0007ffe1ff */
.L_x_6:
[----:B--2---:R-:W0:Y:S08]  /*0110*/  LDC.64 R10, c[0x0][0x388] ;  /* 0x0000e200ff0a7b82 */ /* 0x004e300000000a00 */
[----:B------:R-:W1:Y:S01]  /*0120*/  LDC.64 R2, c[0x0][0x380] ;  /* 0x0000e000ff027b82 */ /* 0x000e620000000a00 */
[----:B0-----:R-:W-:-:S05]  /*0130*/  IMAD.WIDE R10, R9, 0x4, R10 ;  /* 0x00000004090a7825 */ /* 0x001fca00078e020a */
[----:B------:R-:W2:Y:S04]  /*0140*/  LDG.E R13, desc[UR4][R10.64] ;  /* 0x000000040a0d7981 */ /* 0x000ea8000c1e1900 */
[----:B------:R-:W2:Y:S02]  /*0150*/  LDG.E R12, desc[UR4][R10.64+0x4] ;  /* 0x000004040a0c7981 */ /* 0x000ea4000c1e1900 */
[----:B--2--5:R-:W-:-:S04]  /*0160*/  IMAD R13, R4, R13, R12 ;  /* 0x0000000d040d7224 */ /* 0x024fc800078e020c */
[----:B-1----:R-:W-:-:S05]  /*0170*/  IMAD.WIDE R14, R13, 0x4, R2 ;  /* 0x000000040d0e7825 */ /* 0x002fca00078e0202 */
[----:B------:R-:W2:Y:S02]  /*0180*/  LDG.E R12, desc[UR4][R14.64] ;  /* 0x000000040e0c7981 */ /* 0x000ea4000c1e1900 */
[----:B--2---:R-:W-:Y:S01]  /*0190*/  IADD3 R19, PT, PT, R12, 0x1, RZ ;  /* 0x000000010c137810 */ /* 0x004fe20007ffe0ff */
[----:B------:R-:W-:-:S04]  /*01a0*/  IMAD.WIDE R12, R0, 0x4, R10 ;  /* 0x00000004000c7825 */ /* 0x000fc800078e020a */
[----:B------:R0:W-:Y:S04]  /*01b0*/  STG.E desc[UR4][R14.64], R19 ;  /* 0x000000130e007986 */ /* 0x0001e8000c101904 */
[----:B------:R-:W2:Y:S04]  /*01c0*/  LDG.E R17, desc[UR4][R12.64] ;  /* 0x000000040c117981 */ /* 0x000ea8000c1e1900 */
[----:B------:R-:W2:Y:S02]  /*01d0*/  LDG.E R16, desc[UR4][R12.64+0x4] ;  /* 0x000004040c107981 */ /* 0x000ea4000c1e1900 */
[----:B--2---:R-:W-:-:S04]  /*01e0*/  IMAD R17, R4, R17, R16 ;  /* 0x0000001104117224 */ /* 0x004fc800078e0210 */
[----:B------:R-:W-:-:S05]  /*01f0*/  IMAD.WIDE R16, R17, 0x4, R2 ;  /* 0x0000000411107825 */ /* 0x000fca00078e0202 */
[----:B------:R-:W2:Y:S02]  /*0200*/  LDG.E R10, desc[UR4][R16.64] ;  /* 0x00000004100a7981 */ /* 0x000ea4000c1e1900 */
[----:B--2---:R-:W-:Y:S01]  /*0210*/  IADD3 R21, PT, PT, R10, 0x1, RZ ;  /* 0x000000010a157810 */ /* 0x004fe20007ffe0ff */
[----:B------:R-:W-:-:S04]  /*0220*/  IMAD.WIDE R10, R0, 0x4, R12 ;  /* 0x00000004000a7825 */ /* 0x000fc800078e020c */
[----:B------:R1:W-:Y:S04]  /*0230*/  STG.E desc[UR4][R16.64], R21 ;  /* 0x0000001510007986 */ /* 0x0003e8000c101904 */
[----:B------:R-:W0:Y:S04]  /*0240*/  LDG.E R23, desc[UR4][R10.64] ;  /* 0x000000040a177981 */ /* 0x000e28000c1e1900 */
[----:B------:R-:W0:Y:S02]  /*0250*/  LDG.E R18, desc[UR4][R10.64+0x4] ;  /* 0x000004040a127981 */ /* 0x000e24000c1e1900 */
[----:B0-----:R-:W-:-:S04]  /*0260*/  IMAD R15, R4, R23, R18 ;  /* 0x00000017040f7224 */ /* 0x001fc800078e0212 */
[----:B------:R-:W-:-:S05]  /*0270*/  IMAD.WIDE R14, R15, 0x4, R2 ;  /* 0x000000040f0e7825 */ /* 0x000fca00078e0202 */
[----:B------:R-:W2:Y:S02]  /*0280*/  LDG.E R12, desc[UR4][R14.64] ;  /* 0x000000040e0c7981 */ /* 0x000ea4000c1e1900 */
[----:B--2---:R-:W-:Y:S01]  /*0290*/  IADD3 R19, PT, PT, R12, 0x1, RZ ;  /* 0x000000010c137810 */ /* 0x004fe20007ffe0ff */
[----:B------:R-:W-:-:S04]  /*02a0*/  IMAD.WIDE R12, R0, 0x4, R10 ;  /* 0x00000004000c7825 */ /* 0x000fc800078e020a */
[----:B------:R0:W-:Y:S04]  /*02b0*/  STG.E desc[UR4][R14.64], R19 ;  /* 0x000000130e007986 */ /* 0x0001e8000c101904 */
[----:B------:R-:W1:Y:S04]  /*02c0*/  LDG.E R23, desc[UR4][R12.64] ;  /* 0x000000040c177981 */ /* 0x000e68000c1e1900 */
[----:B------:R-:W1:Y:S02]  /*02d0*/  LDG.E R18, desc[UR4][R12.64+0x4] ;  /* 0x000004040c127981 */ /* 0x000e64000c1e1900 */
[----:B-1----:R-:W-:-:S04]  /*02e0*/  IMAD R17, R4, R23, R18 ;  /* 0x0000001704117224 */ /* 0x002fc800078e0212 */
        /* <DEDUP_REMOVED lines=25> */
[----:B------:R-:W3:Y:S02]  /*0480*/  LDG.E R12, desc[UR4][R14.64] ;  /* 0x000000040e0c7981 */ /* 0x000ee4000c1e1900 */
[----:B---3--:R-:W-:Y:S01]  /*0490*/  IADD3 R19, PT, PT, R12, 0x1, RZ ;  /* 0x000000010c137810 */ /* 0x008fe20007ffe0ff */
[----:B------:R-:W-:-:S04]  /*04a0*/  IMAD.WIDE R12, R0, 0x4, R10 ;  /* 0x00000004000c7825 */ /* 0x000fc800078e020a */
[----:B------:R2:W-:Y:S04]  /*04b0*/  STG.E desc[UR4][R14.64], R19 ;  /* 0x000000130e007986 */ /* 0x0005e8000c101904 */
[----:B------:R-:W3:Y:S04]  /*04c0*/  LDG.E R23, desc[UR4][R12.64] ;  /* 0x000000040c177981 */ /* 0x000ee8000c1e1900 */
[----:B------:R-:W3:Y:S01]  /*04d0*/  LDG.E R18, desc[UR4][R12.64+0x4] ;  /* 0x000004040c127981 */ /* 0x000ee2000c1e1900 */
[----:B------:R-:W-:Y:S01]  /*04e0*/  IADD3 R8, PT, PT, R8, 0x8, RZ ;  /* 0x0000000808087810 */ /* 0x000fe20007ffe0ff */
[----:B---3--:R-:W-:-:S04]  /*04f0*/  IMAD R23, R4, R23, R18 ;  /* 0x0000001704177224 */ /* 0x008fc800078e0212 */
[----:B------:R-:W-:-:S05]  /*0500*/  IMAD.WIDE R2, R23, 0x4, R2 ;  /* 0x0000000417027825 */ /* 0x000fca00078e0202 */
[----:B------:R-:W3:Y:S01]  /*0510*/  LDG.E R10, desc[UR4][R2.64] ;  /* 0x00000004020a7981 */ /* 0x000ee2000c1e1900 */
[----:B------:R-:W-:Y:S02]  /*0520*/  ISETP.NE.AND P1, PT, R8, RZ, PT ;  /* 0x000000ff0800720c */ /* 0x000fe40003f25270 */
[----:B------:R-:W-:Y:S02]  /*0530*/  LEA R9, R0, R9, 0x3 ;  /* 0x0000000900097211 */ /* 0x000fe400078e18ff */
[----:B---3--:R-:W-:-:S05]  /*0540*/  IADD3 R11, PT, PT, R10, 0x1, RZ ;  /* 0x000000010a0b7810 */ /* 0x008fca0007ffe0ff */
[----:B------:R2:W-:Y:S04]  /*0550*/  STG.E desc[UR4][R2.64], R11 ;  /* 0x0000000b02007986 */ /* 0x0005e8000c101904 */
[----:B------:R-:W-:Y:S05]  /*0560*/  @P1 BRA `(.L_x_6) ;  /* 0xfffffff800e81947 */ /* 0x000fea000383ffff */
.L_x_5:
[----:B------:R-:W-:Y:S05]  /*0570*/  @!P0 EXIT ;  /* 0x000000000000894d */ /* 0x000fea0003800000 */
[----:B------:R-:W-:Y:S02]  /*0580*/  ISETP.GE.U32.AND P0, PT, R7, 0x4, PT ;  /* 0x000000040700780c */ /* 0x000fe40003f06070 */
[----:B--2---:R-:W-:-:S04]  /*0590*/  LOP3.LUT R16, R6, 0x3, RZ, 0xc0, !PT ;  /* 0x0000000306107812 */ /* 0x004fc800078ec0ff */
[----:B------:R-:W-:-:S07]  /*05a0*/  ISETP.NE.AND P1, PT, R16, RZ, PT ;  /* 0x000000ff1000720c */ /* 0x000fce0003f25270 */
[----:B------:R-:W-:Y:S06]  /*05b0*/  @!P0 BRA `(.L_x_7) ;  /* 0x0000000000908947 */ /* 0x000fec0003800000 */
[----:B------:R-:W0:Y:S01]  /*05c0*/  LDC.64 R10, c[0x0][0x388] ;  /* 0x0000e200ff0a7b82 */ /* 0x000e220000000a00 */
[----:B-1---5:R-:W-:-:S04]  /*05d0*/  IMAD R3, R0, R5, RZ ;  /* 0x0000000500037224 */ /* 0x022fc800078e02ff */
[----:B0-----:R-:W-:-:S03]  /*05e0*/  IMAD.WIDE R10, R3, 0x4, R10 ;  /* 0x00000004030a7825 */ /* 0x001fc600078e020a */
[----:B------:R-:W0:Y:S02]  /*05f0*/  LDC.64 R2, c[0x0][0x380] ;  /* 0x0000e000ff027b82 */ /* 0x000e240000000a00 */
[----:B------:R-:W2:Y:S04]  /*0600*/  LDG.E R7, desc[UR4][R10.64] ;  /* 0x000000040a077981 */ /* 0x000ea8000c1e1900 */
[----:B------:R-:W2:Y:S02]  /*0610*/  LDG.E R8, desc[UR4][R10.64+0x4] ;  /* 0x000004040a087981 */ /* 0x000ea4000c1e1900 */
[----:B--2---:R-:W-:-:S04]  /*0620*/  IMAD R7, R4, R7, R8 ;  /* 0x0000000704077224 */ /* 0x004fc800078e0208 */
[----:B0-----:R-:W-:-:S05]  /*0630*/  IMAD.WIDE R12, R7, 0x4, R2 ;  /* 0x00000004070c7825 */ /* 0x001fca00078e0202 */
[----:B------:R-:W2:Y:S01]  /*0640*/  LDG.E R7, desc[UR4][R12.64] ;  /* 0x000000040c077981 */ /* 0x000ea2000c1e1900 */
[----:B------:R-:W-:Y:S01]  /*0650*/  IMAD.WIDE R8, R0, 0x4, R10 ;  /* 0x0000000400087825 */ /* 0x000fe200078e020a */
[----:B--2---:R-:W-:-:S05]  /*0660*/  IADD3 R7, PT, PT, R7, 0x1, RZ ;  /* 0x0000000107077810 */ /* 0x004fca0007ffe0ff */
        /* <DEDUP_REMOVED lines=13> */
[----:B------:R-:W3:Y:S01]  /*0740*/  LDG.E R7, desc[UR4][R12.64] ;  /* 0x000000040c077981 */ /* 0x000ee2000c1e1900 */
[----:B------:R-:W-:Y:S01]  /*0750*/  IMAD.WIDE R8, R0, 0x4, R10 ;  /* 0x0000000400087825 */ /* 0x000fe200078e020a */
[----:B---3--:R-:W-:-:S05]  /*0760*/  IADD3 R7, PT, PT, R7, 0x1, RZ ;  /* 0x0000000107077810 */ /* 0x008fca0007ffe0ff */
[----:B------:R2:W-:Y:S04]  /*0770*/  STG.E desc[UR4][R12.64], R7 ;  /* 0x000000070c007986 */ /* 0x0005e8000c101904 */
[----:B------:R-:W3:Y:S04]  /*0780*/  LDG.E R19, desc[UR4][R8.64] ;  /* 0x0000000408137981 */ /* 0x000ee8000c1e1900 */
[----:B------:R-:W3:Y:S02]  /*0790*/  LDG.E R18, desc[UR4][R8.64+0x4] ;  /* 0x0000040408127981 */ /* 0x000ee4000c1e1900 */
[----:B---3--:R-:W-:-:S04]  /*07a0*/  IMAD R19, R4, R19, R18 ;  /* 0x0000001304137224 */ /* 0x008fc800078e0212 */
[----:B------:R-:W-:-:S05]  /*07b0*/  IMAD.WIDE R2, R19, 0x4, R2 ;  /* 0x0000000413027825 */ /* 0x000fca00078e0202 */
[----:B------:R-:W3:Y:S01]  /*07c0*/  LDG.E R10, desc[UR4][R2.64] ;  /* 0x00000004020a7981 */ /* 0x000ee2000c1e1900 */
[----:B------:R-:W-:Y:S02]  /*07d0*/  IADD3 R5, PT, PT, R5, 0x4, RZ ;  /* 0x0000000405057810 */ /* 0x000fe40007ffe0ff */
[----:B---3--:R-:W-:-:S05]  /*07e0*/  IADD3 R11, PT, PT, R10, 0x1, RZ ;  /* 0x000000010a0b7810 */ /* 0x008fca0007ffe0ff */
[----:B------:R2:W-:Y:S02]  /*07f0*/  STG.E desc[UR4][R2.64], R11 ;  /* 0x0000000b02007986 */ /* 0x0005e4000c101904 */
.L_x_7:
[----:B------:R-:W-:Y:S05]  /*0800*/  @!P1 EXIT ;  /* 0x000000000000994d */ /* 0x000fea0003800000 */
[----:B------:R-:W-:Y:S02]  /*0810*/  ISETP.NE.AND P0, PT, R16, 0x1, PT ;  /* 0x000000011000780c */ /* 0x000fe40003f05270 */
[----:B------:R-:W-:-:S04]  /*0820*/  LOP3.LUT R6, R6, 0x1, RZ, 0xc0, !PT ;  /* 0x0000000106067812 */ /* 0x000fc800078ec0ff */
[----:B------:R-:W-:-:S07]  /*0830*/  ISETP.NE.U32.AND P1, PT, R6, 0x1, PT ;  /* 0x000000010600780c */ /* 0x000fce0003f25070 */
[----:B------:R-:W-:Y:S06]  /*0840*/  @!P0 BRA `(.L_x_8) ;  /* 0x0000000000508947 */ /* 0x000fec0003800000 */
[----:B-12---:R-:W0:Y:S01]  /*0850*/  LDC.64 R2, c[0x0][0x388] ;  /* 0x0000e200ff027b82 */ /* 0x006e220000000a00 */
[----:B-----5:R-:W-:-:S04]  /*0860*/  IMAD R9, R0, R5, RZ ;  /* 0x0000000500097224 */ /* 0x020fc800078e02ff */
[----:B0-----:R-:W-:-:S03]  /*0870*/  IMAD.WIDE R8, R9, 0x4, R2 ;  /* 0x0000000409087825 */ /* 0x001fc600078e0202 */
[----:B------:R-:W0:Y:S02]  /*0880*/  LDC.64 R2, c[0x0][0x380] ;  /* 0x0000e000ff027b82 */ /* 0x000e240000000a00 */
[----:B------:R-:W2:Y:S04]  /*0890*/  LDG.E R7, desc[UR4][R8.64] ;  /* 0x0000000408077981 */ /* 0x000ea8000c1e1900 */
[----:B------:R-:W2:Y:S02]  /*08a0*/  LDG.E R6, desc[UR4][R8.64+0x4] ;  /* 0x0000040408067981 */ /* 0x000ea4000c1e1900 */
[----:B--2---:R-:W-:-:S04]  /*08b0*/  IMAD R7, R4, R7, R6 ;  /* 0x0000000704077224 */ /* 0x004fc800078e0206 */
[----:B0-----:R-:W-:-:S05]  /*08c0*/  IMAD.WIDE R6, R7, 0x4, R2 ;  /* 0x0000000407067825 */ /* 0x001fca00078e0202 */
        /* <DEDUP_REMOVED lines=8> */
[----:B------:R-:W2:Y:S01]  /*0950*/  LDG.E R8, desc[UR4][R2.64] ;  /* 0x0000000402087981 */ /* 0x000ea2000c1e1900 */
[----:B------:R-:W-:Y:S02]  /*0960*/  IADD3 R5, PT, PT, R5, 0x2, RZ ;  /* 0x0000000205057810 */ /* 0x000fe40007ffe0ff */
[----:B--2---:R-:W-:-:S05]  /*0970*/  IADD3 R9, PT, PT, R8, 0x1, RZ ;  /* 0x0000000108097810 */ /* 0x004fca0007ffe0ff */
[----:B------:R0:W-:Y:S02]  /*0980*/  STG.E desc[UR4][R2.64], R9 ;  /* 0x0000000902007986 */ /* 0x0001e4000c101904 */
.L_x_8:
[----:B------:R-:W-:Y:S05]  /*0990*/  @P1 EXIT ;  /* 0x000000000000194d */ /* 0x000fea0003800000 */
[----:B012---:R-:W0:Y:S01]  /*09a0*/  LDC.64 R2, c[0x0][0x388] ;  /* 0x0000e200ff027b82 */ /* 0x007e220000000a00 */
[----:B-----5:R-:W-:-:S07]  /*09b0*/  IMAD R5, R0, R5, RZ ;  /* 0x0000000500057224 */ /* 0x020fce00078e02ff */
[----:B------:R-:W1:Y:S01]  /*09c0*/  LDC.64 R6, c[0x0][0x380] ;  /* 0x0000e000ff067b82 */ /* 0x000e620000000a00 */
[----:B0-----:R-:W-:-:S05]  /*09d0*/  IMAD.WIDE R2, R5, 0x4, R2 ;  /* 0x0000000405027825 */ /* 0x001fca00078e0202 */
[----:B------:R-:W2:Y:S04]  /*09e0*/  LDG.E R5, desc[UR4][R2.64] ;  /* 0x0000000402057981 */ /* 0x000ea8000c1e1900 */
[----:B------:R-:W2:Y:S02]  /*09f0*/  LDG.E R0, desc[UR4][R2.64+0x4] ;  /* 0x0000040402007981 */ /* 0x000ea4000c1e1900 */
[----:B--2---:R-:W-:-:S04]  /*0a00*/  IMAD R5, R4, R5, R0 ;  /* 0x0000000504057224 */ /* 0x004fc800078e0200 */
[----:B-1----:R-:W-:-:S05]  /*0a10*/  IMAD.WIDE R4, R5, 0x4, R6 ;  /* 0x0000000405047825 */ /* 0x002fca00078e0206 */
[----:B------:R-:W2:Y:S02]  /*0a20*/  LDG.E R0, desc[UR4][R4.64] ;  /* 0x0000000404007981 */ /* 0x000ea4000c1e1900 */
[----:B--2---:R-:W-:-:S05]  /*0a30*/  IADD3 R7, PT, PT, R0, 0x1, RZ ;  /* 0x0000000100077810 */ /* 0x004fca0007ffe0ff */
[----:B------:R-:W-:Y:S01]  /*0a40*/  STG.E desc[UR4][R4.64], R7 ;  /* 0x0000000704007986 */ /* 0x000fe2000c101904 */
[----:B------:R-:W-:Y:S05]  /*0a50*/  EXIT ;  /* 0x000000000000794d */ /* 0x000fea0003800000 */
.L_x_9:
        /* <DEDUP_REMOVED lines=10> */
.L_x_17:


//--------------------- .text._Z20lidar_to_top_densityPfPiS0_S0_S0_ --------------------------
	.section	.text._Z20lidar_to_top_densityPfPiS0_S0_S0_,"ax",@progbits
	.align	128
        .global         _Z20lidar_to_top_densityPfPiS0_S0_S0_
        .type           _Z20lidar_to_top_densityPfPiS0_S0_S0_,@function
        .size           _Z20lidar_to_top_densityPfPiS0_S0_S0_,(.L_x_18 - _Z20lidar_to_top_densityPfPiS0_S0_S0_)
        .other          _Z20lidar_to_top_densityPfPiS0_S0_S0_,@"STO_CUDA_ENTRY STV_DEFAULT"
_Z20lidar_to_top_densityPfPiS0_S0_S0_:
.text._Z20lidar_to_top_densityPfPiS0_S0_S0_:
[----:B------:R-:W-:Y:S08]  /*0000*/  LDC R1, c[0x0][0x37c] ;  /* 0x0000df00ff017b82 */ /* 0x000ff00000000800 */
[----:B------:R-:W0:Y:S01]  /*0010*/  LDC.64 R4, c[0x0][0x398] ;  /* 0x0000e600ff047b82 */ /* 0x000e220000000a00 */
[----:B------:R-:W0:Y:S02]  /*0020*/  LDCU.64 UR8, c[0x0][0x358] ;  /* 0x00006b00ff0877ac */ /* 0x000e240008000a00 */
[----:B0-----:R-:W2:Y:S02]  /*0030*/  LDG.E R4, desc[UR8][R4.64] ;  /* 0x0000000804047981 */ /* 0x001ea4000c1e1900 */
[----:B--2---:R-:W-:-:S13]  /*0040*/  ISETP.GE.AND P0, PT, R4, 0x1, PT ;  /* 0x000000010400780c */ /* 0x004fda0003f06270 */
[----:B------:R-:W-:Y:S05]  /*0050*/  @!P0 EXIT ;  /* 0x000000000000894d */ /* 0x000fea0003800000 */
[----:B------:R-:W0:Y:S01]  /*0060*/  LDC.64 R6, c[0x0][0x3a0] ;  /* 0x0000e800ff067b82 */ /* 0x000e220000000a00 */
[C---:B------:R-:W-:Y:S02]  /*0070*/  ISETP.GE.U32.AND P1, PT, R4.reuse, 0x8, PT ;  /* 0x000000080400780c */ /* 0x040fe40003f26070 */
[----:B------:R-:W-:Y:S01]  /*0080*/  LOP3.LUT R16, R4, 0x7, RZ, 0xc0, !PT ;  /* 0x0000000704107812 */ /* 0x000fe200078ec0ff */
[----:B------:R-:W-:-:S03]  /*0090*/  HFMA2 R3, -RZ, RZ, 0, 0 ;  /* 0x00000000ff037431 */ /* 0x000fc600000001ff */
[----:B------:R-:W-:Y:S01]  /*00a0*/  ISETP.NE.AND P0, PT, R16, RZ, PT ;  /* 0x000000ff1000720c */ /* 0x000fe20003f05270 */
[----:B0-----:R0:W5:Y:S04]  /*00b0*/  LDG.E R0, desc[UR8][R6.64] ;  /* 0x0000000806007981 */ /* 0x001168000c1e1900 */
[----:B------:R0:W5:Y:S02]  /*00c0*/  LDG.E R2, desc[UR8][R6.64+0x4] ;  /* 0x0000040806027981 */ /* 0x000164000c1e1900 */
[----:B------:R-:W-:Y:S06]  /*00d0*/  @!P1 BRA `(.L_x_10) ;  /* 0x0000000400b09947 */ /* 0x000fec0003800000 */
[----:B------:R-:W1:Y:S01]  /*00e0*/  LDCU.64 UR6, c[0x0][0x388] ;  /* 0x00007100ff0677ac */ /* 0x000e620008000a00 */
[----:B------:R-:W-:Y:S01]  /*00f0*/  LOP3.LUT R3, R4, 0x7ffffff8, RZ, 0xc0, !PT ;  /* 0x7ffffff804037812 */ /* 0x000fe200078ec0ff */
[----:B------:R-:W2:Y:S04]  /*0100*/  LDCU.64 UR4, c[0x0][0x390] ;  /* 0x00007200ff0477ac */ /* 0x000ea80008000a00 */
[----:B------:R-:W-:Y:S01]  /*0110*/  IMAD.MOV R5, RZ, RZ, -R3 ;  /* 0x000000ffff057224 */ /* 0x000fe200078e0a03 */
[----:B-1----:R-:W-:Y:S02]  /*0120*/  UIADD3 UR6, UP0, UPT, UR6, 0x10, URZ ;  /* 0x0000001006067890 */ /* 0x002fe4000ff1e0ff */
[----:B--2---:R-:W-:Y:S02]  /*0130*/  UIADD3 UR4, UP1, UPT, UR4, 0x10, URZ ;  /* 0x0000001004047890 */ /* 0x004fe4000ff3e0ff */
[----:B------:R-:W-:-:S02]  /*0140*/  UIADD3.X UR7, UPT, UPT, URZ, UR7, URZ, UP0, !UPT ;  /* 0x00000007ff077290 */ /* 0x000fc400087fe4ff */
[----:B0-----:R-:W-:Y:S01]  /*0150*/  MOV R6, UR6 ;  /* 0x0000000600067c02 */ /* 0x001fe20008000f00 */
[----:B------:R-:W-:Y:S01]  /*0160*/  UIADD3.X UR5, UPT, UPT, URZ, UR5, URZ, UP1, !UPT ;  /* 0x00000005ff057290 */ /* 0x000fe20008ffe4ff */
[----:B------:R-:W-:Y:S02]  /*0170*/  IMAD.U32 R8, RZ, RZ, UR4 ;  /* 0x00000004ff087e24 */ /* 0x000fe4000f8e00ff */
[----:B------:R-:W-:-:S03]  /*0180*/  MOV R7, UR7 ;  /* 0x0000000700077c02 */ /* 0x000fc60008000f00 */
[----:B------:R-:W-:-:S07]  /*0190*/  IMAD.U32 R9, RZ, RZ, UR5 ;  /* 0x00000005ff097e24 */ /* 0x000fce000f8e00ff */
.L_x_11:
[----:B--2---:R-:W2:Y:S01]  /*01a0*/  LDG.E R12, desc[UR8][R6.64+-0x10] ;  /* 0xfffff008060c7981 */ /* 0x004ea2000c1e1900 */
[----:B------:R-:W0:Y:S03]  /*01b0*/  LDC.64 R10, c[0x0][0x380] ;  /* 0x0000e000ff0a7b82 */ /* 0x000e260000000a00 */
[----:B------:R-:W3:Y:S01]  /*01c0*/  LDG.E R14, desc[UR8][R8.64+-0x10] ;  /* 0xfffff008080e7981 */ /* 0x000ee2000c1e1900 */
[----:B--2---:R-:W-:Y:S02]  /*01d0*/  LOP3.LUT R13, RZ, R12, RZ, 0x33, !PT ;  /* 0x0000000cff0d7212 */ /* 0x004fe400078e33ff */
[----:B---3--:R-:W-:Y:S02]  /*01e0*/  LOP3.LUT R15, RZ, R14, RZ, 0x33, !PT ;  /* 0x0000000eff0f7212 */ /* 0x008fe400078e33ff */
[----:B-----5:R-:W-:-:S03]  /*01f0*/  IADD3 R13, PT, PT, R0, R13, RZ ;  /* 0x0000000d000d7210 */ /* 0x020fc60007ffe0ff */
[----:B------:R-:W-:-:S04]  /*0200*/  IMAD.IADD R15, R2, 0x1, R15 ;  /* 0x00000001020f7824 */ /* 0x000fc800078e020f */
[----:B------:R-:W-:-:S04]  /*0210*/  IMAD R13, R2, R13, R15 ;  /* 0x0000000d020d7224 */ /* 0x000fc800078e020f */
[----:B0-----:R-:W-:-:S05]  /*0220*/  IMAD.WIDE R12, R13, 0x4, R10 ;  /* 0x000000040d0c7825 */ /* 0x001fca00078e020a */
[----:B------:R-:W2:Y:S02]  /*0230*/  LDG.E R14, desc[UR8][R12.64] ;  /* 0x000000080c0e7981 */ /* 0x000ea4000c1e1900 */
[----:B--2---:R-:W-:-:S05]  /*0240*/  FADD R17, R14, 1 ;  /* 0x3f8000000e117421 */ /* 0x004fca0000000000 */
[----:B------:R0:W-:Y:S04]  /*0250*/  STG.E desc[UR8][R12.64], R17 ;  /* 0x000000110c007986 */ /* 0x0001e8000c101908 */
[----:B------:R-:W2:Y:S04]  /*0260*/  LDG.E R14, desc[UR8][R6.64+-0xc] ;  /* 0xfffff408060e7981 */ /* 0x000ea8000c1e1900 */
[----:B------:R-:W3:Y:S01]  /*0270*/  LDG.E R18, desc[UR8][R8.64+-0xc] ;  /* 0xfffff40808127981 */ /* 0x000ee2000c1e1900 */
[----:B--2---:R-:W-:Y:S02]  /*0280*/  LOP3.LUT R15, RZ, R14, RZ, 0x33, !PT ;  /* 0x0000000eff0f7212 */ /* 0x004fe400078e33ff */
[----:B---3--:R-:W-:-:S02]  /*0290*/  LOP3.LUT R19, RZ, R18, RZ, 0x33, !PT ;  /* 0x00000012ff137212 */ /* 0x008fc400078e33ff */
[----:B------:R-:W-:-:S03]  /*02a0*/  IADD3 R15, PT, PT, R0, R15, RZ ;  /* 0x0000000f000f7210 */ /* 0x000fc60007ffe0ff */
[----:B------:R-:W-:-:S04]  /*02b0*/  IMAD.IADD R19, R2, 0x1, R19 ;  /* 0x0000000102137824 */ /* 0x000fc800078e0213 */
[----:B------:R-:W-:-:S04]  /*02c0*/  IMAD R15, R2, R15, R19 ;  /* 0x0000000f020f7224 */ /* 0x000fc800078e0213 */
[----:B------:R-:W-:-:S05]  /*02d0*/  IMAD.WIDE R14, R15, 0x4, R10 ;  /* 0x000000040f0e7825 */ /* 0x000fca00078e020a */
[----:B------:R-:W2:Y:S02]  /*02e0*/  LDG.E R18, desc[UR8][R14.64] ;  /* 0x000000080e127981 */ /* 0x000ea4000c1e1900 */
[----:B--2---:R-:W-:-:S05]  /*02f0*/  FADD R19, R18, 1 ;  /* 0x3f80000012137421 */ /* 0x004fca0000000000 */
[----:B------:R1:W-:Y:S04]  /*0300*/  STG.E desc[UR8][R14.64], R19 ;  /* 0x000000130e007986 */ /* 0x0003e8000c101908 */
[----:B0-----:R-:W2:Y:S04]  /*0310*/  LDG.E R12, desc[UR8][R6.64+-0x8] ;  /* 0xfffff808060c7981 */ /* 0x001ea8000c1e1900 */
        /* <DEDUP_REMOVED lines=10> */
[----:B-1----:R-:W2:Y:S04]  /*03c0*/  LDG.E R14, desc[UR8][R6.64+-0x4] ;  /* 0xfffffc08060e7981 */ /* 0x002ea8000c1e1900 */
        /* <DEDUP_REMOVED lines=43> */
[----:B-1----:R-:W3:Y:S04]  /*0680*/  LDG.E R14, desc[UR8][R6.64+0xc] ;  /* 0x00000c08060e7981 */ /* 0x002ee8000c1e1900 */
[----:B------:R-:W4:Y:S01]  /*0690*/  LDG.E R18, desc[UR8][R8.64+0xc] ;  /* 0x00000c0808127981 */ /* 0x000f22000c1e1900 */
[----:B---3--:R-:W-:Y:S02]  /*06a0*/  LOP3.LUT R15, RZ, R14, RZ, 0x33, !PT ;  /* 0x0000000eff0f7212 */ /* 0x008fe400078e33ff */
[----:B----4-:R-:W-:-:S02]  /*06b0*/  LOP3.LUT R19, RZ, R18, RZ, 0x33, !PT ;  /* 0x00000012ff137212 */ /* 0x010fc400078e33ff */
[----:B------:R-:W-:-:S03]  /*06c0*/  IADD3 R15, PT, PT, R0, R15, RZ ;  /* 0x0000000f000f7210 */ /* 0x000fc60007ffe0ff */
[----:B------:R-:W-:-:S04]  /*06d0*/  IMAD.IADD R19, R2, 0x1, R19 ;  /* 0x0000000102137824 */ /* 0x000fc800078e0213 */
[----:B------:R-:W-:-:S04]  /*06e0*/  IMAD R15, R2, R15, R19 ;  /* 0x0000000f020f7224 */ /* 0x000fc800078e0213 */
[----:B------:R-:W-:-:S05]  /*06f0*/  IMAD.WIDE R10, R15, 0x4, R10 ;  /* 0x000000040f0a7825 */ /* 0x000fca00078e020a */
[----:B------:R-:W3:Y:S01]  /*0700*/  LDG.E R14, desc[UR8][R10.64] ;  /* 0x000000080a0e7981 */ /* 0x000ee2000c1e1900 */
[----:B------:R-:W-:Y:S02]  /*0710*/  IADD3 R5, PT, PT, R5, 0x8, RZ ;  /* 0x0000000805057810 */ /* 0x000fe40007ffe0ff */
[----:B------:R-:W-:Y:S02]  /*0720*/  IADD3 R6, P2, PT, R6, 0x20, RZ ;  /* 0x0000002006067810 */ /* 0x000fe40007f5e0ff */
[----:B------:R-:W-:Y:S02]  /*0730*/  ISETP.NE.AND P1, PT, R5, RZ, PT ;  /* 0x000000ff0500720c */ /* 0x000fe40003f25270 */
[----:B------:R-:W-:Y:S01]  /*0740*/  IADD3 R8, P3, PT, R8, 0x20, RZ ;  /* 0x0000002008087810 */ /* 0x000fe20007f7e0ff */
[----:B------:R-:W-:-:S03]  /*0750*/  IMAD.X R7, RZ, RZ, R7, P2 ;  /* 0x000000ffff077224 */ /* 0x000fc600010e0607 */
[----:B------:R-:W-:Y:S01]  /*0760*/  IADD3.X R9, PT, PT, RZ, R9, RZ, P3, !PT ;  /* 0x00000009ff097210 */ /* 0x000fe20001ffe4ff */
[----:B---3--:R-:W-:-:S05]  /*0770*/  FADD R15, R14, 1 ;  /* 0x3f8000000e0f7421 */ /* 0x008fca0000000000 */
[----:B------:R2:W-:Y:S01]  /*0780*/  STG.E desc[UR8][R10.64], R15 ;  /* 0x0000000f0a007986 */ /* 0x0005e2000c101908 */
[----:B------:R-:W-:Y:S05]  /*0790*/  @P1 BRA `(.L_x_11) ;  /* 0xfffffff800801947 */ /* 0x000fea000383ffff */
.L_x_10:
[----:B------:R-:W-:Y:S05]  /*07a0*/  @!P0 EXIT ;  /* 0x000000000000894d */ /* 0x000fea0003800000 */
[----:B------:R-:W-:Y:S02]  /*07b0*/  ISETP.GE.U32.AND P0, PT, R16, 0x4, PT ;  /* 0x000000041000780c */ /* 0x000fe40003f06070 */
[----:B--2---:R-:W-:-:S04]  /*07c0*/  LOP3.LUT R17, R4, 0x3, RZ, 0xc0, !PT ;  /* 0x0000000304117812 */ /* 0x004fc800078ec0ff */
[----:B------:R-:W-:-:S07]  /*07d0*/  ISETP.NE.AND P1, PT, R17, RZ, PT ;  /* 0x000000ff1100720c */ /* 0x000fce0003f25270 */
[----:B------:R-:W-:Y:S06]  /*07e0*/  @!P0 BRA `(.L_x_12) ;  /* 0x0000000000c88947 */ /* 0x000fec0003800000 */
[----:B0-----:R-:W0:Y:S08]  /*07f0*/  LDC.64 R6, c[0x0][0x388] ;  /* 0x0000e200ff067b82 */ /* 0x001e300000000a00 */
[----:B------:R-:W1:Y:S08]  /*0800*/  LDC.64 R10, c[0x0][0x390] ;  /* 0x0000e400ff0a7b82 */ /* 0x000e700000000a00 */
[----:B------:R-:W2:Y:S01]  /*0810*/  LDC.64 R8, c[0x0][0x380] ;  /* 0x0000e000ff087b82 */ /* 0x000ea20000000a00 */
[----:B0-----:R-:W-:-:S05]  /*0820*/  IMAD.WIDE.U32 R6, R3, 0x4, R6 ;  /* 0x0000000403067825 */ /* 0x001fca00078e0006 */
[----:B------:R-:W3:Y:S01]  /*0830*/  LDG.E R5, desc[UR8][R6.64] ;  /* 0x0000000806057981 */ /* 0x000ee2000c1e1900 */
[----:B-1----:R-:W-:-:S05]  /*0840*/  IMAD.WIDE.U32 R10, R3, 0x4, R10 ;  /* 0x00000004030a7825 */ /* 0x002fca00078e000a */
[----:B------:R-:W4:Y:S01]  /*0850*/  LDG.E R12, desc[UR8][R10.64] ;  /* 0x000000080a0c7981 */ /* 0x000f22000c1e1900 */
[----:B---3--:R-:W-:-:S04]  /*0860*/  LOP3.LUT R5, RZ, R5, RZ, 0x33, !PT ;  /* 0x00000005ff057212 */ /* 0x008fc800078e33ff */
[----:B-----5:R-:W-:Y:S02]  /*0870*/  IADD3 R5, PT, PT, R0, R5, RZ ;  /* 0x0000000500057210 */ /* 0x020fe40007ffe0ff */
[----:B----4-:R-:W-:-:S05]  /*0880*/  LOP3.LUT R13, RZ, R12, RZ, 0x33, !PT ;  /* 0x0000000cff0d7212 */ /* 0x010fca00078e33ff */
[----:B------:R-:W-:-:S04]  /*0890*/  IMAD.IADD R13, R2, 0x1, R13 ;  /* 0x00000001020d7824 */ /* 0x000fc800078e020d */
[----:B------:R-:W-:-:S04]  /*08a0*/  IMAD R13, R2, R5, R13 ;  /* 0x00000005020d7224 */ /* 0x000fc800078e020d */
[----:B--2---:R-:W-:-:S05]  /*08b0*/  IMAD.WIDE R12, R13, 0x4, R8 ;  /* 0x000000040d0c7825 */ /* 0x004fca00078e0208 */
[----:B------:R-:W2:Y:S02]  /*08c0*/  LDG.E R5, desc[UR8][R12.64] ;  /* 0x000000080c057981 */ /* 0x000ea4000c1e1900 */
[----:B--2---:R-:W-:-:S05]  /*08d0*/  FADD R5, R5, 1 ;  /* 0x3f80000005057421 */ /* 0x004fca0000000000 */
[----:B------:R0:W-:Y:S04]  /*08e0*/  STG.E desc[UR8][R12.64], R5 ;  /* 0x000000050c007986 */ /* 0x0001e8000c101908 */
[----:B------:R-:W2:Y:S04]  /*08f0*/  LDG.E R14, desc[UR8][R6.64+0x4] ;  /* 0x00000408060e7981 */ /* 0x000ea8000c1e1900 */
[----:B------:R-:W3:Y:S01]  /*0900*/  LDG.E R16, desc[UR8][R10.64+0x4] ;  /* 0x000004080a107981 */ /* 0x000ee2000c1e1900 */
[----:B--2---:R-:W-:Y:S02]  /*0910*/  LOP3.LUT R15, RZ, R14, RZ, 0x33, !PT ;  /* 0x0000000eff0f7212 */ /* 0x004fe400078e33ff */
[----:B---3--:R-:W-:-:S02]  /*0920*/  LOP3.LUT R19, RZ, R16, RZ, 0x33, !PT ;  /* 0x00000010ff137212 */ /* 0x008fc400078e33ff */
[----:B------:R-:W-:Y:S02]  /*0930*/  IADD3 R15, PT, PT, R0, R15, RZ ;  /* 0x0000000f000f7210 */ /* 0x000fe40007ffe0ff */
[----:B------:R-:W-:-:S05]  /*0940*/  IADD3 R19, PT, PT, R2, R19, RZ ;  /* 0x0000001302137210 */ /* 0x000fca0007ffe0ff */
        /* <DEDUP_REMOVED lines=8> */
[----:B---3--:R-:W-:-:S03]  /*09d0*/  LOP3.LUT R13, RZ, R12, RZ, 0x33, !PT ;  /* 0x0000000cff0d7212 */ /* 0x008fc600078e33ff */
[----:B------:R-:W-:Y:S01]  /*09e0*/  IMAD.IADD R5, R0, 0x1, R5 ;  /* 0x0000000100057824 */ /* 0x000fe200078e0205 */
[----:B------:R-:W-:-:S05]  /*09f0*/  IADD3 R13, PT, PT, R2, R13, RZ ;  /* 0x0000000d020d7210 */ /* 0x000fca0007ffe0ff */
[----:B------:R-:W-:-:S04]  /*0a00*/  IMAD R13, R2, R5, R13 ;  /* 0x00000005020d7224 */ /* 0x000fc800078e020d */
[----:B------:R-:W-:-:S05]  /*0a10*/  IMAD.WIDE R12, R13, 0x4, R8 ;  /* 0x000000040d0c7825 */ /* 0x000fca00078e0208 */
[----:B------:R-:W2:Y:S02]  /*0a20*/  LDG.E R5, desc[UR8][R12.64] ;  /* 0x000000080c057981 */ /* 0x000ea4000c1e1900 */
[----:B--2---:R-:W-:-:S05]  /*0a30*/  FADD R5, R5, 1 ;  /* 0x3f80000005057421 */ /* 0x004fca0000000000 */
[----:B------:R2:W-:Y:S04]  /*0a40*/  STG.E desc[UR8][R12.64], R5 ;  /* 0x000000050c007986 */ /* 0x0005e8000c101908 */
[----:B------:R-:W1:Y:S04]  /*0a50*/  LDG.E R6, desc[UR8][R6.64+0xc] ;  /* 0x00000c0806067981 */ /* 0x000e68000c1e1900 */
[----:B------:R-:W3:Y:S01]  /*0a60*/  LDG.E R10, desc[UR8][R10.64+0xc] ;  /* 0x00000c080a0a7981 */ /* 0x000ee2000c1e1900 */
[----:B-1----:R-:W-:Y:S02]  /*0a70*/  LOP3.LUT R15, RZ, R6, RZ, 0x33, !PT ;  /* 0x00000006ff0f7212 */ /* 0x002fe400078e33ff */
[----:B---3--:R-:W-:-:S02]  /*0a80*/  LOP3.LUT R19, RZ, R10, RZ, 0x33, !PT ;  /* 0x0000000aff137212 */ /* 0x008fc400078e33ff */
[----:B------:R-:W-:-:S03]  /*0a90*/  IADD3 R15, PT, PT, R0, R15, RZ ;  /* 0x0000000f000f7210 */ /* 0x000fc60007ffe0ff */
[----:B------:R-:W-:-:S04]  /*0aa0*/  IMAD.IADD R19, R2, 0x1, R19 ;  /* 0x0000000102137824 */ /* 0x000fc800078e0213 */
[----:B------:R-:W-:-:S04]  /*0ab0*/  IMAD R15, R2, R15, R19 ;  /* 0x0000000f020f7224 */ /* 0x000fc800078e0213 */
[----:B------:R-:W-:-:S05]  /*0ac0*/  IMAD.WIDE R8, R15, 0x4, R8 ;  /* 0x000000040f087825 */ /* 0x000fca00078e0208 */
[----:B------:R-:W3:Y:S01]  /*0ad0*/  LDG.E R14, desc[UR8][R8.64] ;  /* 0x00000008080e7981 */ /* 0x000ee2000c1e1900 */
[----:B------:R-:W-:Y:S01]  /*0ae0*/  IADD3 R3, PT, PT, R3, 0x4, RZ ;  /* 0x0000000403037810 */ /* 0x000fe20007ffe0ff */
[----:B---3--:R-:W-:-:S05]  /*0af0*/  FADD R15, R14, 1 ;  /* 0x3f8000000e0f7421 */ /* 0x008fca0000000000 */
[----:B------:R2:W-:Y:S02]  /*0b00*/  STG.E desc[UR8][R8.64], R15 ;  /* 0x0000000f08007986 */ /* 0x0005e4000c101908 */
.L_x_12:
[----:B------:R-:W-:Y:S05]  /*0b10*/  @!P1 EXIT ;  /* 0x000000000000994d */ /* 0x000fea0003800000 */
[----:B------:R-:W-:Y:S02]  /*0b20*/  ISETP.NE.AND P0, PT, R17, 0x1, PT ;  /* 0x000000011100780c */ /* 0x000fe40003f05270 */
[----:B------:R-:W-:-:S04]  /*0b30*/  LOP3.LUT R4, R4, 0x1, RZ, 0xc0, !PT ;  /* 0x0000000104047812 */ /* 0x000fc800078ec0ff */
[----:B------:R-:W-:-:S07]  /*0b40*/  ISETP.NE.U32.AND P1, PT, R4, 0x1, PT ;  /* 0x000000010400780c */ /* 0x000fce0003f25070 */
[----:B------:R-:W-:Y:S06]  /*0b50*/  @!P0 BRA `(.L_x_13) ;  /* 0x0000000000708947 */ /* 0x000fec0003800000 */
[----:B--2---:R-:W1:Y:S08]  /*0b60*/  LDC.64 R4, c[0x0][0x388] ;  /* 0x0000e200ff047b82 */ /* 0x004e700000000a00 */
[----:B------:R-:W2:Y:S08]  /*0b70*/  LDC.64 R8, c[0x0][0x390] ;  /* 0x0000e400ff087b82 */ /* 0x000eb00000000a00 */
[----:B0-----:R-:W0:Y:S01]  /*0b80*/  LDC.64 R6, c[0x0][0x380] ;  /* 0x0000e000ff067b82 */ /* 0x001e220000000a00 */
[----:B-1----:R-:W-:-:S05]  /*0b90*/  IMAD.WIDE.U32 R4, R3, 0x4, R4 ;  /* 0x0000000403047825 */ /* 0x002fca00078e0004 */
[----:B------:R-:W3:Y:S01]  /*0ba0*/  LDG.E R10, desc[UR8][R4.64] ;  /* 0x00000008040a7981 */ /* 0x000ee2000c1e1900 */
[----:B--2---:R-:W-:-:S05]  /*0bb0*/  IMAD.WIDE.U32 R8, R3, 0x4, R8 ;  /* 0x0000000403087825 */ /* 0x004fca00078e0008 */
[----:B------:R-:W2:Y:S01]  /*0bc0*/  LDG.E R12, desc[UR8][R8.64] ;  /* 0x00000008080c7981 */ /* 0x000ea2000c1e1900 */
[----:B---3--:R-:W-:-:S04]  /*0bd0*/  LOP3.LUT R11, RZ, R10, RZ, 0x33, !PT ;  /* 0x0000000aff0b7212 */ /* 0x008fc800078e33ff */
[----:B-----5:R-:W-:Y:S02]  /*0be0*/  IADD3 R11, PT, PT, R0, R11, RZ ;  /* 0x0000000b000b7210 */ /* 0x020fe40007ffe0ff */
[----:B--2---:R-:W-:-:S05]  /*0bf0*/  LOP3.LUT R13, RZ, R12, RZ, 0x33, !PT ;  /* 0x0000000cff0d7212 */ /* 0x004fca00078e33ff */
        /* <DEDUP_REMOVED lines=14> */
[----:B------:R-:W2:Y:S01]  /*0ce0*/  LDG.E R12, desc[UR8][R6.64] ;  /* 0x00000008060c7981 */ /* 0x000ea2000c1e1900 */
[----:B------:R-:W-:Y:S02]  /*0cf0*/  VIADD R3, R3, 0x2 ;  /* 0x0000000203037836 */ /* 0x000fe40000000000 */
[----:B--2---:R-:W-:-:S05]  /*0d00*/  FADD R15, R12, 1 ;  /* 0x3f8000000c0f7421 */ /* 0x004fca0000000000 */
[----:B------:R1:W-:Y:S02]  /*0d10*/  STG.E desc[UR8][R6.64], R15 ;  /* 0x0000000f06007986 */ /* 0x0003e4000c101908 */
.L_x_13:
[----:B------:R-:W-:Y:S05]  /*0d20*/  @P1 EXIT ;  /* 0x000000000000194d */ /* 0x000fea0003800000 */
[----:B--2---:R-:W2:Y:S08]  /*0d30*/  LDC.64 R4, c[0x0][0x388] ;  /* 0x0000e200ff047b82 */ /* 0x004eb00000000a00 */
[----:B01----:R-:W0:Y:S08]  /*0d40*/  LDC.64 R6, c[0x0][0x390] ;  /* 0x0000e400ff067b82 */ /* 0x003e300000000a00 */
[----:B------:R-:W1:Y:S01]  /*0d50*/  LDC.64 R8, c[0x0][0x380] ;  /* 0x0000e000ff087b82 */ /* 0x000e620000000a00 */
[----:B--2---:R-:W-:-:S06]  /*0d60*/  IMAD.WIDE.U32 R4, R3, 0x4, R4 ;  /* 0x0000000403047825 */ /* 0x004fcc00078e0004 */
[----:B------:R-:W2:Y:S01]  /*0d70*/  LDG.E R4, desc[UR8][R4.64] ;  /* 0x0000000804047981 */ /* 0x000ea2000c1e1900 */
[----:B0-----:R-:W-:-:S06]  /*0d80*/  IMAD.WIDE.U32 R6, R3, 0x4, R6 ;  /* 0x0000000403067825 */ /* 0x001fcc00078e0006 */
[----:B------:R-:W3:Y:S01]  /*0d90*/  LDG.E R6, desc[UR8][R6.64] ;  /* 0x0000000806067981 */ /* 0x000ee2000c1e1900 */
[----:B--2---:R-:W-:-:S04]  /*0da0*/  LOP3.LUT R3, RZ, R4, RZ, 0x33, !PT ;  /* 0x00000004ff037212 */ /* 0x004fc800078e33ff */
[----:B-----5:R-:W-:Y:S02]  /*0db0*/  IADD3 R3, PT, PT, R0, R3, RZ ;  /* 0x0000000300037210 */ /* 0x020fe40007ffe0ff */
[----:B---3--:R-:W-:-:S04]  /*0dc0*/  LOP3.LUT R11, RZ, R6, RZ, 0x33, !PT ;  /* 0x00000006ff0b7212 */ /* 0x008fc800078e33ff */
[----:B------:R-:W-:-:S05]  /*0dd0*/  IADD3 R11, PT, PT, R2, R11, RZ ;  /* 0x0000000b020b7210 */ /* 0x000fca0007ffe0ff */
[----:B------:R-:W-:-:S04]  /*0de0*/  IMAD R3, R2, R3, R11 ;  /* 0x0000000302037224 */ /* 0x000fc800078e020b */
[----:B-1----:R-:W-:-:S05]  /*0df0*/  IMAD.WIDE R2, R3, 0x4, R8 ;  /* 0x0000000403027825 */ /* 0x002fca00078e0208 */
[----:B------:R-:W2:Y:S02]  /*0e00*/  LDG.E R0, desc[UR8][R2.64] ;  /* 0x0000000802007981 */ /* 0x000ea4000c1e1900 */
[----:B--2---:R-:W-:-:S05]  /*0e10*/  FADD R9, R0, 1 ;  /* 0x3f80000000097421 */ /* 0x004fca0000000000 */
[----:B------:R-:W-:Y:S01]  /*0e20*/  STG.E desc[UR8][R2.64], R9 ;  /* 0x0000000902007986 */ /* 0x000fe2000c101908 */
[----:B------:R-:W-:Y:S05]  /*0e30*/  EXIT ;  /* 0x000000000000794d */ /* 0x000fea0003800000 */
.L_x_14:
        /* <DEDUP_REMOVED lines=12> */
.L_x_18:


//--------------------- .text._Z12lidar_to_topPfPiS0_S0_S_S_S0_ --------------------------
	.section	.text._Z12lidar_to_topPfPiS0_S0_S_S_S0_,"ax",@progbits
	.align	128
        .global         _Z12lidar_to_topPfPiS0_S0_S_S_S0_
        .type           _Z12lidar_to_topPfPiS0_S0_S_S_S0_,@function
        .size           _Z12lidar_to_topPfPiS0_S0_S_S_S0_,(.L_x_19 - _Z12lidar_to_topPfPiS0_S0_S_S_S0_)
        .other          _Z12lidar_to_topPfPiS0_S0_S_S_S0_,@"STO_CUDA_ENTRY STV_DEFAULT"
_Z12lidar_to_topPfPiS0_S0_S_S_S0_:
.text._Z12lidar_to_topPfPiS0_S0_S_S_S0_:
[----:B------:R-:W-:Y:S01]  /*0000*/  LDC R1, c[0x0][0x37c] ;  /* 0x0000df00ff017b82 */ /* 0x000fe20000000800 */
[----:B------:R-:W0:Y:S07]  /*0010*/  S2R R6, SR_CTAID.X ;  /* 0x0000000000067919 */ /* 0x000e2e0000002500 */
[----:B------:R-:W0:Y:S01]  /*0020*/  LDC.64 R2, c[0x0][0x390] ;  /* 0x0000e400ff027b82 */ /* 0x000e220000000a00 */
[----:B------:R-:W1:Y:S07]  /*0030*/  LDCU.64 UR4, c[0x0][0x358] ;  /* 0x00006b00ff0477ac */ /* 0x000e6e0008000a00 */
[----:B------:R-:W1:Y:S08]  /*0040*/  LDC.64 R16, c[0x0][0x388] ;  /* 0x0000e200ff107b82 */ /* 0x000e700000000a00 */
[----:B------:R-:W2:Y:S08]  /*0050*/  LDC.64 R8, c[0x0][0x3b0] ;  /* 0x0000ec00ff087b82 */ /* 0x000eb00000000a00 */
[----:B------:R-:W3:Y:S01]  /*0060*/  LDC.64 R4, c[0x0][0x398] ;  /* 0x0000e600ff047b82 */ /* 0x000ee20000000a00 */
[C---:B0-----:R-:W-:Y:S01]  /*0070*/  IMAD.WIDE.U32 R2, R6.reuse, 0x4, R2 ;  /* 0x0000000406027825 */ /* 0x041fe200078e0002 */
[----:B-1----:R-:W4:Y:S04]  /*0080*/  LDG.E R7, desc[UR4][R16.64] ;  /* 0x0000000410077981 */ /* 0x002f28000c1e1900 */
[----:B------:R-:W4:Y:S04]  /*0090*/  LDG.E R0, desc[UR4][R2.64] ;  /* 0x0000000402007981 */ /* 0x000f28000c1e1900 */
[----:B--2---:R0:W5:Y:S01]  /*00a0*/  LDG.E R9, desc[UR4][R8.64] ;  /* 0x0000000408097981 */ /* 0x004162000c1e1900 */
[----:B---3--:R-:W-:Y:S01]  /*00b0*/  IMAD.WIDE.U32 R4, R6, 0x4, R4 ;  /* 0x0000000406047825 */ /* 0x008fe200078e0004 */
[----:B----4-:R-:W-:-:S05]  /*00c0*/  LOP3.LUT R0, RZ, R0, RZ, 0x33, !PT ;  /* 0x00000000ff007212 */ /* 0x010fca00078e33ff */
[----:B------:R-:W-:-:S05]  /*00d0*/  IMAD.IADD R0, R7, 0x1, R0 ;  /* 0x0000000107007824 */ /* 0x000fca00078e0200 */
[----:B------:R-:W-:-:S04]  /*00e0*/  ISETP.GE.AND P0, PT, R0, R7, PT ;  /* 0x000000070000720c */ /* 0x000fc80003f06270 */
[----:B------:R-:W-:-:S13]  /*00f0*/  ISETP.LT.OR P0, PT, R0, RZ, P0 ;  /* 0x000000ff0000720c */ /* 0x000fda0000701670 */
[----:B0-----:R-:W-:Y:S05]  /*0100*/  @P0 EXIT ;  /* 0x000000000000094d */ /* 0x001fea0003800000 */
[----:B------:R-:W2:Y:S01]  /*0110*/  LDG.E R14, desc[UR4][R4.64] ;  /* 0x00000004040e7981 */ /* 0x000ea2000c1e1900 */
[----:B------:R-:W0:Y:S03]  /*0120*/  LDC.64 R10, c[0x0][0x3a0] ;  /* 0x0000e800ff0a7b82 */ /* 0x000e260000000a00 */
[----:B------:R-:W3:Y:S04]  /*0130*/  LDG.E R8, desc[UR4][R16.64+0x8] ;  /* 0x0000080410087981 */ /* 0x000ee8000c1e1900 */
[----:B------:R-:W4:Y:S01]  /*0140*/  LDG.E R13, desc[UR4][R16.64+0x4] ;  /* 0x00000404100d7981 */ /* 0x000f22000c1e1900 */
[----:B-----5:R-:W-:-:S05]  /*0150*/  VIADD R15, R9, 0xffffffff ;  /* 0xffffffff090f7836 */ /* 0x020fca0000000000 */
[C---:B------:R-:W-:Y:S01]  /*0160*/  ISETP.GE.AND P1, PT, R6.reuse, R15, PT ;  /* 0x0000000f0600720c */ /* 0x040fe20003f26270 */
[----:B------:R-:W-:Y:S02]  /*0170*/  IMAD.MOV.U32 R15, RZ, RZ, -0x40800000 ;  /* 0xbf800000ff0f7424 */ /* 0x000fe400078e00ff */
[----:B0-----:R-:W-:-:S10]  /*0180*/  IMAD.WIDE.U32 R10, R6, 0x4, R10 ;  /* 0x00000004060a7825 */ /* 0x001fd400078e000a */
[----:B------:R0:W5:Y:S04]  /*0190*/  @!P1 LDG.E R16, desc[UR4][R2.64+0x4] ;  /* 0x0000040402109981 */ /* 0x000168000c1e1900 */
[----:B------:R0:W5:Y:S04]  /*01a0*/  @!P1 LDG.E R4, desc[UR4][R4.64+0x4] ;  /* 0x0000040404049981 */ /* 0x000168000c1e1900 */
[----:B------:R0:W5:Y:S01]  /*01b0*/  @!P1 LDG.E R15, desc[UR4][R10.64+0x4] ;  /* 0x000004040a0f9981 */ /* 0x000162000c1e1900 */
[----:B------:R-:W1:Y:S01]  /*01c0*/  S2R R12, SR_TID.X ;  /* 0x00000000000c7919 */ /* 0x000e620000002100 */
[----:B--2---:R-:W-:Y:S01]  /*01d0*/  LOP3.LUT R14, RZ, R14, RZ, 0x33, !PT ;  /* 0x0000000eff0e7212 */ /* 0x004fe200078e33ff */
[----:B---3--:R-:W-:-:S04]  /*01e0*/  VIADD R9, R8, 0xfffffffe ;  /* 0xfffffffe08097836 */ /* 0x008fc80000000000 */
[----:B----4-:R-:W-:Y:S01]  /*01f0*/  IMAD.IADD R14, R13, 0x1, R14 ;  /* 0x000000010d0e7824 */ /* 0x010fe200078e020e */
[----:B-1----:R-:W-:-:S04]  /*0200*/  ISETP.GE.AND P0, PT, R12, R9, PT ;  /* 0x000000090c00720c */ /* 0x002fc80003f06270 */
[----:B------:R-:W-:-:S04]  /*0210*/  ISETP.GE.OR P0, PT, R14, R13, P0 ;  /* 0x0000000d0e00720c */ /* 0x000fc80000706670 */
[----:B------:R-:W-:-:S13]  /*0220*/  ISETP.LT.OR P0, PT, R14, RZ, P0 ;  /* 0x000000ff0e00720c */ /* 0x000fda0000701670 */
[----:B0-----:R-:W-:Y:S05]  /*0230*/  @P0 EXIT ;  /* 0x000000000000094d */ /* 0x001fea0003800000 */
[----:B------:R-:W2:Y:S01]  /*0240*/  LDG.E R10, desc[UR4][R10.64] ;  /* 0x000000040a0a7981 */ /* 0x000ea2000c1e1900 */
[----:B------:R-:W-:Y:S01]  /*0250*/  IADD3 R5, PT, PT, R12, 0x1, RZ ;  /* 0x000000010c057810 */ /* 0x000fe20007ffe0ff */
[----:B------:R-:W0:Y:S01]  /*0260*/  LDC.64 R2, c[0x0][0x3a8] ;  /* 0x0000ea00ff027b82 */ /* 0x000e220000000a00 */
[----:B------:R-:W-:Y:S02]  /*0270*/  I2FP.F32.U32 R19, R12 ;  /* 0x0000000c00137245 */ /* 0x000fe40000201000 */
[----:B------:R-:W-:Y:S01]  /*0280*/  I2FP.F32.U32 R18, R5 ;  /* 0x0000000500127245 */ /* 0x000fe20000201000 */
[----:B0-----:R-:W-:-:S03]  /*0290*/  IMAD.WIDE.U32 R2, R6, 0x4, R2 ;  /* 0x0000000406027825 */ /* 0x001fc600078e0002 */
[----:B--2---:R-:W-:-:S04]  /*02a0*/  FSETP.GT.AND P0, PT, R10, R18, PT ;  /* 0x000000120a00720b */ /* 0x004fc80003f04000 */
[----:B------:R-:W-:-:S13]  /*02b0*/  FSETP.LT.OR P0, PT, R10, R19, P0 ;  /* 0x000000130a00720b */ /* 0x000fda0000701400 */
[----:B------:R-:W-:Y:S05]  /*02c0*/  @P0 EXIT ;  /* 0x000000000000094d */ /* 0x000fea0003800000 */
[----:B------:R0:W5:Y:S02]  /*02d0*/  LDG.E R11, desc[UR4][R2.64] ;  /* 0x00000004020b7981 */ /* 0x000164000c1e1900 */
[----:B-----5:R-:W-:Y:S01]  /*02e0*/  @!P1 LOP3.LUT R4, RZ, R4, RZ, 0x33, !PT ;  /* 0x00000004ff049212 */ /* 0x020fe200078e33ff */
[----:B------:R-:W-:Y:S01]  /*02f0*/  IMAD.MOV.U32 R17, RZ, RZ, -0x1 ;  /* 0xffffffffff117424 */ /* 0x000fe200078e00ff */
[----:B------:R-:W-:Y:S01]  /*0300*/  @!P1 LOP3.LUT R16, RZ, R16, RZ, 0x33, !PT ;  /* 0x00000010ff109212 */ /* 0x000fe200078e33ff */
[----:B------:R-:W-:Y:S01]  /*0310*/  IMAD.MOV.U32 R5, RZ, RZ, -0x1 ;  /* 0xffffffffff057424 */ /* 0x000fe200078e00ff */
[----:B------:R-:W-:Y:S02]  /*0320*/  @!P1 IADD3 R17, PT, PT, R13, R4, RZ ;  /* 0x000000040d119210 */ /* 0x000fe40007ffe0ff */
[----:B------:R-:W-:Y:S01]  /*0330*/  FSETP.LE.AND P2, PT, R15, R18, PT ;  /* 0x000000120f00720b */ /* 0x000fe20003f43000 */
[----:B------:R-:W-:Y:S01]  /*0340*/  @!P1 IMAD.IADD R5, R7, 0x1, R16 ;  /* 0x0000000107059824 */ /* 0x000fe200078e0210 */
[----:B------:R-:W-:-:S04]  /*0350*/  ISETP.NE.AND P0, PT, R17, R14, PT ;  /* 0x0000000e1100720c */ /* 0x000fc80003f05270 */
[----:B------:R-:W-:-:S04]  /*0360*/  ISETP.EQ.AND P0, PT, R5, R0, !P0 ;  /* 0x000000000500720c */ /* 0x000fc80004702270 */
[----:B------:R-:W-:-:S13]  /*0370*/  FSETP.GE.AND P1, PT, R15, R19, P0 ;  /* 0x000000130f00720b */ /* 0x000fda0000726000 */
[----:B0-----:R-:W-:Y:S05]  /*0380*/  @P1 EXIT P2 ;  /* 0x000000000000194d */ /* 0x001fea0001000000 */
[----:B------:R-:W0:Y:S01]  /*0390*/  LDC.64 R2, c[0x0][0x380] ;  /* 0x0000e000ff027b82 */ /* 0x000e220000000a00 */
[----:B------:R-:W-:Y:S02]  /*03a0*/  IMAD R13, R13, R0, R14 ;  /* 0x000000000d0d7224 */ /* 0x000fe400078e020e */
[----:B------:R-:W-:Y:S02]  /*03b0*/  FADD R19, R10, -R19 ;  /* 0x800000130a137221 */ /* 0x000fe40000000000 */
[CC--:B------:R-:W-:Y:S02]  /*03c0*/  IMAD R5, R8.reuse, R13.reuse, R12 ;  /* 0x0000000d08057224 */ /* 0x0c0fe400078e020c */
[----:B------:R-:W-:Y:S02]  /*03d0*/  IMAD R9, R8, R13, R9 ;  /* 0x0000000d08097224 */ /* 0x000fe400078e0209 */
[----:B0-----:R-:W-:-:S05]  /*03e0*/  IMAD.WIDE R4, R5, 0x4, R2 ;  /* 0x0000000405047825 */ /* 0x001fca00078e0202 */
[----:B------:R0:W-:Y:S01]  /*03f0*/  STG.E desc[UR4][R4.64], R19 ;  /* 0x0000001304007986 */ /* 0x0001e2000c101904 */
[----:B------:R-:W-:Y:S05]  /*0400*/  @P0 EXIT ;  /* 0x000000000000094d */ /* 0x000fea0003800000 */
[----:B------:R-:W-:-:S05]  /*0410*/  IMAD.WIDE R2, R9, 0x4, R2 ;  /* 0x0000000409027825 */ /* 0x000fca00078e0202 */
[----:B------:R-:W-:Y:S01]  /*0420*/  STG.E desc[UR4][R2.64], R11 ;  /* 0x0000000b02007986 */ /* 0x000fe2000c101904 */
[----:B------:R-:W-:Y:S05]  /*0430*/  EXIT ;  /* 0x000000000000794d */ /* 0x000fea0003800000 */
.L_x_15:
        /* <DEDUP_REMOVED lines=12> */
.L_x_19:


//--------------------- .nv.shared.reserved.0     --------------------------
	.section	.nv.shared.reserved.0,"aw",@nobits
	.weak		__nv_reservedSMEM_offset_0_alias
	.size		__nv_reservedSMEM_offset_0_alias, 0, 64
	.other		__nv_reservedSMEM_offset_0_alias,@"STO_CUDA_RESERVED_SHARED STV_DEFAULT"
__nv_reservedSMEM_offset_0_alias:
	.zero		0
	.zero		64


//--------------------- .nv.constant0._Z25lidar_to_front_fill_frontPfS_PiS0_ --------------------------
	.section	.nv.constant0._Z25lidar_to_front_fill_frontPfS_PiS0_,"a",@progbits
	.sectionflags	@""
	.align	4
.nv.constant0._Z25lidar_to_front_fill_frontPfS_PiS0_:
	.zero		928


//--------------------- .nv.constant0._Z25lidar_to_front_add_pointsPiS_S_S_ --------------------------
	.section	.nv.constant0._Z25lidar_to_front_add_pointsPiS_S_S_,"a",@progbits
	.sectionflags	@""
	.align	4
.nv.constant0._Z25lidar_to_front_add_pointsPiS_S_S_:
	.zero		928


//--------------------- .nv.constant0._Z20lidar_to_top_densityPfPiS0_S0_S0_ --------------------------
	.section	.nv.constant0._Z20lidar_to_top_densityPfPiS0_S0_S0_,"a",@progbits
	.sectionflags	@""
	.align	4
.nv.constant0._Z20lidar_to_top_densityPfPiS0_S0_S0_:
	.zero		936


//--------------------- .nv.constant0._Z12lidar_to_topPfPiS0_S0_S_S_S0_ --------------------------
	.section	.nv.constant0._Z12lidar_to_topPfPiS0_S0_S_S_S0_,"a",@progbits
	.sectionflags	@""
	.align	4
.nv.constant0._Z12lidar_to_topPfPiS0_S0_S_S_S0_:
	.zero		952


//--------------------- SYMBOLS --------------------------

	.type		.nv.reservedSmem.offset0,@object
	.size		.nv.reservedSmem.offset0,0x4
